	.target	sm_103a

	.elftype	@"ET_EXEC"


//--------------------- .note.nv.tkinfo           --------------------------
	.section	.note.nv.tkinfo,"",@"SHT_NOTE"
	.sectionflags	@"SHF_NOTE_NV_TKINFO"
	.tkinfo
        /*0018*/ 	.word	0x00000002
        /*0030*/ 	.string	""
        /*0030*/ 	.string	"ptxas"
        /*0030*/ 	.string	"Cuda compilation tools, release 13.0, V13.0.88"
        /*0030*/ 	.string	"Build cuda_13.0.r13.0/compiler.36424714_0"
        /*0030*/ 	.string	"-arch sm_103a -m 64 "



//--------------------- .note.nv.cuinfo           --------------------------
	.section	.note.nv.cuinfo,"",@"SHT_NOTE"
	.sectionflags	@"SHF_NOTE_NV_CUINFO"
        /*0018*/ 	.short	0x0002
        /*001a*/ 	.short	0x0067
        /*001c*/ 	.short	0x0082
	.zero		2


//--------------------- .nv.info                  --------------------------
	.section	.nv.info,"",@"SHT_CUDA_INFO"
	.align	4


	//----- nvinfo : EIATTR_REGCOUNT
	.align		4
        /*0000*/ 	.byte	0x04, 0x2f
        /*0002*/ 	.short	(.L_12 - .L_11)
	.align		4
.L_11:
        /*0004*/ 	.word	index@(_ZN7cutlass13device_kernelIN5flash11enable_sm90INS1_16FlashAttnFwdSm90INS1_25CollectiveMainloopFwdSm90ILi2EN4cute5tupleIJNS5_1CILi1EEES8_S8_EEENS6_IJNS7_ILi64EEESA_SA_EEELi512ENS_10bfloat16_tEfNS_4arch4Sm90ELb1ELb0ELb0ELb1ELb0ELb1ELb1ELb0ELb0ELb0ELb0ELb0EEENS1_21CollectiveEpilogueFwdINS6_IJSA_NS7_ILi512EEESA_EEES9_SC_SE_Li256ELb1ELb0ELb0ELb0EEENS1_36VarlenDynamicPersistentTileSchedulerILi64ELi64ELi256ELi32ELb0ELb0ELb1ELb1ELb1ELb1EEEEEEEEEvNT_6ParamsE)
        /*0008*/ 	.word	0x00000004


	//----- nvinfo : EIATTR_FRAME_SIZE
	.align		4
.L_12:
        /*000c*/ 	.byte	0x04, 0x11
        /*000e*/ 	.short	(.L_14 - .L_13)
	.align		4
.L_13:
        /*0010*/ 	.word	index@(_ZN7cutlass13device_kernelIN5flash11enable_sm90INS1_16FlashAttnFwdSm90INS1_25CollectiveMainloopFwdSm90ILi2EN4cute5tupleIJNS5_1CILi1EEES8_S8_EEENS6_IJNS7_ILi64EEESA_SA_EEELi512ENS_10bfloat16_tEfNS_4arch4Sm90ELb1ELb0ELb0ELb1ELb0ELb1ELb1ELb0ELb0ELb0ELb0ELb0EEENS1_21CollectiveEpilogueFwdINS6_IJSA_NS7_ILi512EEESA_EEES9_SC_SE_Li256ELb1ELb0ELb0ELb0EEENS1_36VarlenDynamicPersistentTileSchedulerILi64ELi64ELi256ELi32ELb0ELb0ELb1ELb1ELb1ELb1EEEEEEEEEvNT_6ParamsE)
        /*0014*/ 	.word	0x00000000


	//----- nvinfo : EIATTR_REGCOUNT
	.align		4
.L_14:
        /*0018*/ 	.byte	0x04, 0x2f
        /*001a*/ 	.short	(.L_16 - .L_15)
	.align		4
.L_15:
        /*001c*/ 	.word	index@(_ZN7cutlass13device_kernelIN5flash11enable_sm90INS1_16FlashAttnFwdSm90INS1_25CollectiveMainloopFwdSm90ILi2EN4cute5tupleIJNS5_1CILi1EEES8_S8_EEENS6_IJNS7_ILi64EEESA_SA_EEELi512ENS_10bfloat16_tEfNS_4arch4Sm90ELb1ELb0ELb0ELb1ELb0ELb0ELb1ELb0ELb0ELb0ELb0ELb0EEENS1_21CollectiveEpilogueFwdINS6_IJSA_NS7_ILi512EEESA_EEES9_SC_SE_Li256ELb1ELb0ELb0ELb0EEENS1_36VarlenDynamicPersistentTileSchedulerILi64ELi64ELi256ELi32ELb0ELb0ELb1ELb1ELb1ELb1EEEEEEEEEvNT_6ParamsE)
        /*0020*/ 	.word	0x00000004


	//----- nvinfo : EIATTR_FRAME_SIZE
	.align		4
.L_16:
        /*0024*/ 	.byte	0x04, 0x11
        /*0026*/ 	.short	(.L_18 - .L_17)
	.align		4
.L_17:
        /*0028*/ 	.word	index@(_ZN7cutlass13device_kernelIN5flash11enable_sm90INS1_16FlashAttnFwdSm90INS1_25CollectiveMainloopFwdSm90ILi2EN4cute5tupleIJNS5_1CILi1EEES8_S8_EEENS6_IJNS7_ILi64EEESA_SA_EEELi512ENS_10bfloat16_tEfNS_4arch4Sm90ELb1ELb0ELb0ELb1ELb0ELb0ELb1ELb0ELb0ELb0ELb0ELb0EEENS1_21CollectiveEpilogueFwdINS6_IJSA_NS7_ILi512EEESA_EEES9_SC_SE_Li256ELb1ELb0ELb0ELb0EEENS1_36VarlenDynamicPersistentTileSchedulerILi64ELi64ELi256ELi32ELb0ELb0ELb1ELb1ELb1ELb1EEEEEEEEEvNT_6ParamsE)
        /*002c*/ 	.word	0x00000000


	//----- nvinfo : EIATTR_REGCOUNT
	.align		4
.L_18:
        /*0030*/ 	.byte	0x04, 0x2f
        /*0032*/ 	.short	(.L_20 - .L_19)
	.align		4
.L_19:
        /*0034*/ 	.word	index@(_ZN7cutlass13device_kernelIN5flash11enable_sm90INS1_16FlashAttnFwdSm90INS1_25CollectiveMainloopFwdSm90ILi2EN4cute5tupleIJNS5_1CILi1EEES8_S8_EEENS6_IJNS7_ILi64EEESA_SA_EEELi512ENS_10bfloat16_tEfNS_4arch4Sm90ELb1ELb0ELb0ELb1ELb0ELb1ELb0ELb0ELb0ELb0ELb0ELb0EEENS1_21CollectiveEpilogueFwdINS6_IJSA_NS7_ILi512EEESA_EEES9_SC_SE_Li256ELb1ELb0ELb0ELb0EEENS1_36VarlenDynamicPersistentTileSchedulerILi64ELi64ELi256ELi32ELb0ELb0ELb1ELb1ELb1ELb1EEEEEEEEEvNT_6ParamsE)
        /*0038*/ 	.word	0x00000004


	//----- nvinfo : EIATTR_FRAME_SIZE
	.align		4
.L_20:
        /*003c*/ 	.byte	0x04, 0x11
        /*003e*/ 	.short	(.L_22 - .L_21)
	.align		4
.L_21:
        /*0040*/ 	.word	index@(_ZN7cutlass13device_kernelIN5flash11enable_sm90INS1_16FlashAttnFwdSm90INS1_25CollectiveMainloopFwdSm90ILi2EN4cute5tupleIJNS5_1CILi1EEES8_S8_EEENS6_IJNS7_ILi64EEESA_SA_EEELi512ENS_10bfloat16_tEfNS_4arch4Sm90ELb1ELb0ELb0ELb1ELb0ELb1ELb0ELb0ELb0ELb0ELb0ELb0EEENS1_21CollectiveEpilogueFwdINS6_IJSA_NS7_ILi512EEESA_EEES9_SC_SE_Li256ELb1ELb0ELb0ELb0EEENS1_36VarlenDynamicPersistentTileSchedulerILi64ELi64ELi256ELi32ELb0ELb0ELb1ELb1ELb1ELb1EEEEEEEEEvNT_6ParamsE)
        /*0044*/ 	.word	0x00000000


	//----- nvinfo : EIATTR_REGCOUNT
	.align		4
.L_22:
        /*0048*/ 	.byte	0x04, 0x2f
        /*004a*/ 	.short	(.L_24 - .L_23)
	.align		4
.L_23:
        /*004c*/ 	.word	index@(_ZN7cutlass13device_kernelIN5flash11enable_sm90INS1_16FlashAttnFwdSm90INS1_25CollectiveMainloopFwdSm90ILi2EN4cute5tupleIJNS5_1CILi1EEES8_S8_EEENS6_IJNS7_ILi64EEESA_SA_EEELi512ENS_10bfloat16_tEfNS_4arch4Sm90ELb1ELb0ELb0ELb1ELb0ELb0ELb0ELb0ELb0ELb0ELb0ELb0EEENS1_21CollectiveEpilogueFwdINS6_IJSA_NS7_ILi512EEESA_EEES9_SC_SE_Li256ELb1ELb0ELb0ELb0EEENS1_36VarlenDynamicPersistentTileSchedulerILi64ELi64ELi256ELi32ELb0ELb0ELb1ELb1ELb1ELb1EEEEEEEEEvNT_6ParamsE)
        /*0050*/ 	.word	0x00000004


	//----- nvinfo : EIATTR_FRAME_SIZE
	.align		4
.L_24:
        /*0054*/ 	.byte	0x04, 0x11
        /*0056*/ 	.short	(.L_26 - .L_25)
	.align		4
.L_25:
        /*0058*/ 	.word	index@(_ZN7cutlass13device_kernelIN5flash11enable_sm90INS1_16FlashAttnFwdSm90INS1_25CollectiveMainloopFwdSm90ILi2EN4cute5tupleIJNS5_1CILi1EEES8_S8_EEENS6_IJNS7_ILi64EEESA_SA_EEELi512ENS_10bfloat16_tEfNS_4arch4Sm90ELb1ELb0ELb0ELb1ELb0ELb0ELb0ELb0ELb0ELb0ELb0ELb0EEENS1_21CollectiveEpilogueFwdINS6_IJSA_NS7_ILi512EEESA_EEES9_SC_SE_Li256ELb1ELb0ELb0ELb0EEENS1_36VarlenDynamicPersistentTileSchedulerILi64ELi64ELi256ELi32ELb0ELb0ELb1ELb1ELb1ELb1EEEEEEEEEvNT_6ParamsE)
        /*005c*/ 	.word	0x00000000


	//----- nvinfo : EIATTR_REGCOUNT
	.align		4
.L_26:
        /*0060*/ 	.byte	0x04, 0x2f
        /*0062*/ 	.short	(.L_28 - .L_27)
	.align		4
.L_27:
        /*0064*/ 	.word	index@(_ZN7cutlass13device_kernelIN5flash11enable_sm90INS1_16FlashAttnFwdSm90INS1_25CollectiveMainloopFwdSm90ILi2EN4cute5tupleIJNS5_1CILi1EEES8_S8_EEENS6_IJNS7_ILi64EEESA_SA_EEELi512ENS_10bfloat16_tEfNS_4arch4Sm90ELb1ELb0ELb0ELb0ELb0ELb0ELb1ELb0ELb0ELb0ELb0ELb0EEENS1_21CollectiveEpilogueFwdINS6_IJSA_NS7_ILi512EEESA_EEES9_SC_SE_Li256ELb0ELb0ELb0ELb0EEENS1_30DynamicPersistentTileSchedulerILi256ELi32ELb0ELb0ELb1EEEEEEEEEvNT_6ParamsE)
        /*0068*/ 	.word	0x00000004


	//----- nvinfo : EIATTR_FRAME_SIZE
	.align		4
.L_28:
        /*006c*/ 	.byte	0x04, 0x11
        /*006e*/ 	.short	(.L_30 - .L_29)
	.align		4
.L_29:
        /*0070*/ 	.word	index@(_ZN7cutlass13device_kernelIN5flash11enable_sm90INS1_16FlashAttnFwdSm90INS1_25CollectiveMainloopFwdSm90ILi2EN4cute5tupleIJNS5_1CILi1EEES8_S8_EEENS6_IJNS7_ILi64EEESA_SA_EEELi512ENS_10bfloat16_tEfNS_4arch4Sm90ELb1ELb0ELb0ELb0ELb0ELb0ELb1ELb0ELb0ELb0ELb0ELb0EEENS1_21CollectiveEpilogueFwdINS6_IJSA_NS7_ILi512EEESA_EEES9_SC_SE_Li256ELb0ELb0ELb0ELb0EEENS1_30DynamicPersistentTileSchedulerILi256ELi32ELb0ELb0ELb1EEEEEEEEEvNT_6ParamsE)
        /*0074*/ 	.word	0x00000000


	//----- nvinfo : EIATTR_REGCOUNT
	.align		4
.L_30:
        /*0078*/ 	.byte	0x04, 0x2f
        /*007a*/ 	.short	(.L_32 - .L_31)
	.align		4
.L_31:
        /*007c*/ 	.word	index@(_ZN7cutlass13device_kernelIN5flash11enable_sm90INS1_16FlashAttnFwdSm90INS1_25CollectiveMainloopFwdSm90ILi2EN4cute5tupleIJNS5_1CILi1EEES8_S8_EEENS6_IJNS7_ILi64EEESA_SA_EEELi512ENS_10bfloat16_tEfNS_4arch4Sm90ELb1ELb0ELb0ELb0ELb0ELb0ELb0ELb0ELb0ELb0ELb0ELb0EEENS1_21CollectiveEpilogueFwdINS6_IJSA_NS7_ILi512EEESA_EEES9_SC_SE_Li256ELb0ELb0ELb0ELb0EEENS1_30DynamicPersistentTileSchedulerILi256ELi32ELb0ELb0ELb1EEEEEEEEEvNT_6ParamsE)
        /*0080*/ 	.word	0x00000004


	//----- nvinfo : EIATTR_FRAME_SIZE
	.align		4
.L_32:
        /*0084*/ 	.byte	0x04, 0x11
        /*0086*/ 	.short	(.L_34 - .L_33)
	.align		4
.L_33:
        /*0088*/ 	.word	index@(_ZN7cutlass13device_kernelIN5flash11enable_sm90INS1_16FlashAttnFwdSm90INS1_25CollectiveMainloopFwdSm90ILi2EN4cute5tupleIJNS5_1CILi1EEES8_S8_EEENS6_IJNS7_ILi64EEESA_SA_EEELi512ENS_10bfloat16_tEfNS_4arch4Sm90ELb1ELb0ELb0ELb0ELb0ELb0ELb0ELb0ELb0ELb0ELb0ELb0EEENS1_21CollectiveEpilogueFwdINS6_IJSA_NS7_ILi512EEESA_EEES9_SC_SE_Li256ELb0ELb0ELb0ELb0EEENS1_30DynamicPersistentTileSchedulerILi256ELi32ELb0ELb0ELb1EEEEEEEEEvNT_6ParamsE)
        /*008c*/ 	.word	0x00000000


	//----- nvinfo : EIATTR_REGCOUNT
	.align		4
.L_34:
        /*0090*/ 	.byte	0x04, 0x2f
        /*0092*/ 	.short	(.L_36 - .L_35)
	.align		4
.L_35:
        /*0094*/ 	.word	index@(_ZN7cutlass13device_kernelIN5flash11enable_sm90INS1_16FlashAttnFwdSm90INS1_25CollectiveMainloopFwdSm90ILi2EN4cute5tupleIJNS5_1CILi1EEES8_S8_EEENS6_IJNS7_ILi64EEESA_SA_EEELi512ENS_10bfloat16_tEfNS_4arch4Sm90ELb0ELb1ELb0ELb1ELb0ELb1ELb1ELb0ELb0ELb0ELb0ELb0EEENS1_21CollectiveEpilogueFwdINS6_IJSA_NS7_ILi512EEESA_EEES9_SC_SE_Li256ELb1ELb0ELb0ELb0EEENS1_36VarlenDynamicPersistentTileSchedulerILi64ELi64ELi256ELi32ELb0ELb0ELb1ELb1ELb0ELb1EEEEEEEEEvNT_6ParamsE)
        /*0098*/ 	.word	0x00000004


	//----- nvinfo : EIATTR_FRAME_SIZE
	.align		4
.L_36:
        /*009c*/ 	.byte	0x04, 0x11
        /*009e*/ 	.short	(.L_38 - .L_37)
	.align		4
.L_37:
        /*00a0*/ 	.word	index@(_ZN7cutlass13device_kernelIN5flash11enable_sm90INS1_16FlashAttnFwdSm90INS1_25CollectiveMainloopFwdSm90ILi2EN4cute5tupleIJNS5_1CILi1EEES8_S8_EEENS6_IJNS7_ILi64EEESA_SA_EEELi512ENS_10bfloat16_tEfNS_4arch4Sm90ELb0ELb1ELb0ELb1ELb0ELb1ELb1ELb0ELb0ELb0ELb0ELb0EEENS1_21CollectiveEpilogueFwdINS6_IJSA_NS7_ILi512EEESA_EEES9_SC_SE_Li256ELb1ELb0ELb0ELb0EEENS1_36VarlenDynamicPersistentTileSchedulerILi64ELi64ELi256ELi32ELb0ELb0ELb1ELb1ELb0ELb1EEEEEEEEEvNT_6ParamsE)
        /*00a4*/ 	.word	0x00000000


	//----- nvinfo : EIATTR_REGCOUNT
	.align		4
.L_38:
        /*00a8*/ 	.byte	0x04, 0x2f
        /*00aa*/ 	.short	(.L_40 - .L_39)
	.align		4
.L_39:
        /*00ac*/ 	.word	index@(_ZN7cutlass13device_kernelIN5flash11enable_sm90INS1_16FlashAttnFwdSm90INS1_25CollectiveMainloopFwdSm90ILi2EN4cute5tupleIJNS5_1CILi1EEES8_S8_EEENS6_IJNS7_ILi64EEESA_SA_EEELi512ENS_10bfloat16_tEfNS_4arch4Sm90ELb0ELb1ELb0ELb1ELb0ELb0ELb1ELb0ELb0ELb0ELb0ELb0EEENS1_21CollectiveEpilogueFwdINS6_IJSA_NS7_ILi512EEESA_EEES9_SC_SE_Li256ELb1ELb0ELb0ELb0EEENS1_36VarlenDynamicPersistentTileSchedulerILi64ELi64ELi256ELi32ELb0ELb0ELb1ELb1ELb0ELb1EEEEEEEEEvNT_6ParamsE)
        /*00b0*/ 	.word	0x00000004


	//----- nvinfo : EIATTR_FRAME_SIZE
	.align		4
.L_40:
        /*00b4*/ 	.byte	0x04, 0x11
        /*00b6*/ 	.short	(.L_42 - .L_41)
	.align		4
.L_41:
        /*00b8*/ 	.word	index@(_ZN7cutlass13device_kernelIN5flash11enable_sm90INS1_16FlashAttnFwdSm90INS1_25CollectiveMainloopFwdSm90ILi2EN4cute5tupleIJNS5_1CILi1EEES8_S8_EEENS6_IJNS7_ILi64EEESA_SA_EEELi512ENS_10bfloat16_tEfNS_4arch4Sm90ELb0ELb1ELb0ELb1ELb0ELb0ELb1ELb0ELb0ELb0ELb0ELb0EEENS1_21CollectiveEpilogueFwdINS6_IJSA_NS7_ILi512EEESA_EEES9_SC_SE_Li256ELb1ELb0ELb0ELb0EEENS1_36VarlenDynamicPersistentTileSchedulerILi64ELi64ELi256ELi32ELb0ELb0ELb1ELb1ELb0ELb1EEEEEEEEEvNT_6ParamsE)
        /*00bc*/ 	.word	0x00000000


	//----- nvinfo : EIATTR_REGCOUNT
	.align		4
.L_42:
        /*00c0*/ 	.byte	0x04, 0x2f
        /*00c2*/ 	.short	(.L_44 - .L_43)
	.align		4
.L_43:
        /*00c4*/ 	.word	index@(_ZN7cutlass13device_kernelIN5flash11enable_sm90INS1_16FlashAttnFwdSm90INS1_25CollectiveMainloopFwdSm90ILi2EN4cute5tupleIJNS5_1CILi1EEES8_S8_EEENS6_IJNS7_ILi64EEESA_SA_EEELi512ENS_10bfloat16_tEfNS_4arch4Sm90ELb0ELb1ELb0ELb1ELb0ELb1ELb0ELb0ELb0ELb0ELb0ELb0EEENS1_21CollectiveEpilogueFwdINS6_IJSA_NS7_ILi512EEESA_EEES9_SC_SE_Li256ELb1ELb0ELb0ELb0EEENS1_36VarlenDynamicPersistentTileSchedulerILi64ELi64ELi256ELi32ELb0ELb0ELb1ELb1ELb0ELb1EEEEEEEEEvNT_6ParamsE)
        /*00c8*/ 	.word	0x00000004


	//----- nvinfo : EIATTR_FRAME_SIZE
	.align		4
.L_44:
        /*00cc*/ 	.byte	0x04, 0x11
        /*00ce*/ 	.short	(.L_46 - .L_45)
	.align		4
.L_45:
        /*00d0*/ 	.word	index@(_ZN7cutlass13device_kernelIN5flash11enable_sm90INS1_16FlashAttnFwdSm90INS1_25CollectiveMainloopFwdSm90ILi2EN4cute5tupleIJNS5_1CILi1EEES8_S8_EEENS6_IJNS7_ILi64EEESA_SA_EEELi512ENS_10bfloat16_tEfNS_4arch4Sm90ELb0ELb1ELb0ELb1ELb0ELb1ELb0ELb0ELb0ELb0ELb0ELb0EEENS1_21CollectiveEpilogueFwdINS6_IJSA_NS7_ILi512EEESA_EEES9_SC_SE_Li256ELb1ELb0ELb0ELb0EEENS1_36VarlenDynamicPersistentTileSchedulerILi64ELi64ELi256ELi32ELb0ELb0ELb1ELb1ELb0ELb1EEEEEEEEEvNT_6ParamsE)
        /*00d4*/ 	.word	0x00000000


	//----- nvinfo : EIATTR_REGCOUNT
	.align		4
.L_46:
        /*00d8*/ 	.byte	0x04, 0x2f
        /*00da*/ 	.short	(.L_48 - .L_47)
	.align		4
.L_47:
        /*00dc*/ 	.word	index@(_ZN7cutlass13device_kernelIN5flash11enable_sm90INS1_16FlashAttnFwdSm90INS1_25CollectiveMainloopFwdSm90ILi2EN4cute5tupleIJNS5_1CILi1EEES8_S8_EEENS6_IJNS7_ILi64EEESA_SA_EEELi512ENS_10bfloat16_tEfNS_4arch4Sm90ELb0ELb1ELb0ELb1ELb0ELb0ELb0ELb0ELb0ELb0ELb0ELb0EEENS1_21CollectiveEpilogueFwdINS6_IJSA_NS7_ILi512EEESA_EEES9_SC_SE_Li256ELb1ELb0ELb0ELb0EEENS1_36VarlenDynamicPersistentTileSchedulerILi64ELi64ELi256ELi32ELb0ELb0ELb1ELb1ELb0ELb1EEEEEEEEEvNT_6ParamsE)
        /*00e0*/ 	.word	0x00000004


	//----- nvinfo : EIATTR_FRAME_SIZE
	.align		4
.L_48:
        /*00e4*/ 	.byte	0x04, 0x11
        /*00e6*/ 	.short	(.L_50 - .L_49)
	.align		4
.L_49:
        /*00e8*/ 	.word	index@(_ZN7cutlass13device_kernelIN5flash11enable_sm90INS1_16FlashAttnFwdSm90INS1_25CollectiveMainloopFwdSm90ILi2EN4cute5tupleIJNS5_1CILi1EEES8_S8_EEENS6_IJNS7_ILi64EEESA_SA_EEELi512ENS_10bfloat16_tEfNS_4arch4Sm90ELb0ELb1ELb0ELb1ELb0ELb0ELb0ELb0ELb0ELb0ELb0ELb0EEENS1_21CollectiveEpilogueFwdINS6_IJSA_NS7_ILi512EEESA_EEES9_SC_SE_Li256ELb1ELb0ELb0ELb0EEENS1_36VarlenDynamicPersistentTileSchedulerILi64ELi64ELi256ELi32ELb0ELb0ELb1ELb1ELb0ELb1EEEEEEEEEvNT_6ParamsE)
        /*00ec*/ 	.word	0x00000000


	//----- nvinfo : EIATTR_REGCOUNT
	.align		4
.L_50:
        /*00f0*/ 	.byte	0x04, 0x2f
        /*00f2*/ 	.short	(.L_52 - .L_51)
	.align		4
.L_51:
        /*00f4*/ 	.word	index@(_ZN7cutlass13device_kernelIN5flash11enable_sm90INS1_16FlashAttnFwdSm90INS1_25CollectiveMainloopFwdSm90ILi2EN4cute5tupleIJNS5_1CILi1EEES8_S8_EEENS6_IJNS7_ILi64EEESA_SA_EEELi512ENS_10bfloat16_tEfNS_4arch4Sm90ELb0ELb1ELb0ELb0ELb0ELb0ELb1ELb0ELb0ELb0ELb0ELb0EEENS1_21CollectiveEpilogueFwdINS6_IJSA_NS7_ILi512EEESA_EEES9_SC_SE_Li256ELb0ELb0ELb0ELb0EEENS1_30DynamicPersistentTileSchedulerILi256ELi32ELb0ELb0ELb1EEEEEEEEEvNT_6ParamsE)
        /*00f8*/ 	.word	0x00000004


	//----- nvinfo : EIATTR_FRAME_SIZE
	.align		4
.L_52:
        /*00fc*/ 	.byte	0x04, 0x11
        /*00fe*/ 	.short	(.L_54 - .L_53)
	.align		4
.L_53:
        /*0100*/ 	.word	index@(_ZN7cutlass13device_kernelIN5flash11enable_sm90INS1_16FlashAttnFwdSm90INS1_25CollectiveMainloopFwdSm90ILi2EN4cute5tupleIJNS5_1CILi1EEES8_S8_EEENS6_IJNS7_ILi64EEESA_SA_EEELi512ENS_10bfloat16_tEfNS_4arch4Sm90ELb0ELb1ELb0ELb0ELb0ELb0ELb1ELb0ELb0ELb0ELb0ELb0EEENS1_21CollectiveEpilogueFwdINS6_IJSA_NS7_ILi512EEESA_EEES9_SC_SE_Li256ELb0ELb0ELb0ELb0EEENS1_30DynamicPersistentTileSchedulerILi256ELi32ELb0ELb0ELb1EEEEEEEEEvNT_6ParamsE)
        /*0104*/ 	.word	0x00000000


	//----- nvinfo : EIATTR_REGCOUNT
	.align		4
.L_54:
        /*0108*/ 	.byte	0x04, 0x2f
        /*010a*/ 	.short	(.L_56 - .L_55)
	.align		4
.L_55:
        /*010c*/ 	.word	index@(_ZN7cutlass13device_kernelIN5flash11enable_sm90INS1_16FlashAttnFwdSm90INS1_25CollectiveMainloopFwdSm90ILi2EN4cute5tupleIJNS5_1CILi1EEES8_S8_EEENS6_IJNS7_ILi64EEESA_SA_EEELi512ENS_10bfloat16_tEfNS_4arch4Sm90ELb0ELb1ELb0ELb0ELb0ELb0ELb0ELb0ELb0ELb0ELb0ELb0EEENS1_21CollectiveEpilogueFwdINS6_IJSA_NS7_ILi512EEESA_EEES9_SC_SE_Li256ELb0ELb0ELb0ELb0EEENS1_30DynamicPersistentTileSchedulerILi256ELi32ELb0ELb0ELb1EEEEEEEEEvNT_6ParamsE)
        /*0110*/ 	.word	0x00000004


	//----- nvinfo : EIATTR_FRAME_SIZE
	.align		4
.L_56:
        /*0114*/ 	.byte	0x04, 0x11
        /*0116*/ 	.short	(.L_58 - .L_57)
	.align		4
.L_57:
        /*0118*/ 	.word	index@(_ZN7cutlass13device_kernelIN5flash11enable_sm90INS1_16FlashAttnFwdSm90INS1_25CollectiveMainloopFwdSm90ILi2EN4cute5tupleIJNS5_1CILi1EEES8_S8_EEENS6_IJNS7_ILi64EEESA_SA_EEELi512ENS_10bfloat16_tEfNS_4arch4Sm90ELb0ELb1ELb0ELb0ELb0ELb0ELb0ELb0ELb0ELb0ELb0ELb0EEENS1_21CollectiveEpilogueFwdINS6_IJSA_NS7_ILi512EEESA_EEES9_SC_SE_Li256ELb0ELb0ELb0ELb0EEENS1_30DynamicPersistentTileSchedulerILi256ELi32ELb0ELb0ELb1EEEEEEEEEvNT_6ParamsE)
        /*011c*/ 	.word	0x00000000


	//----- nvinfo : EIATTR_REGCOUNT
	.align		4
.L_58:
        /*0120*/ 	.byte	0x04, 0x2f
        /*0122*/ 	.short	(.L_60 - .L_59)
	.align		4
.L_59:
        /*0124*/ 	.word	index@(_ZN7cutlass13device_kernelIN5flash11enable_sm90INS1_16FlashAttnFwdSm90INS1_25CollectiveMainloopFwdSm90ILi2EN4cute5tupleIJNS5_1CILi1EEES8_S8_EEENS6_IJNS7_ILi64EEESA_SA_EEELi512ENS_10bfloat16_tEfNS_4arch4Sm90ELb0ELb0ELb0ELb1ELb0ELb1ELb1ELb0ELb0ELb0ELb0ELb0EEENS1_21CollectiveEpilogueFwdINS6_IJSA_NS7_ILi512EEESA_EEES9_SC_SE_Li256ELb1ELb0ELb0ELb0EEENS1_36VarlenDynamicPersistentTileSchedulerILi64ELi64ELi256ELi32ELb0ELb0ELb1ELb0ELb1ELb1EEEEEEEEEvNT_6ParamsE)
        /*0128*/ 	.word	0x00000004


	//----- nvinfo : EIATTR_FRAME_SIZE
	.align		4
.L_60:
        /*012c*/ 	.byte	0x04, 0x11
        /*012e*/ 	.short	(.L_62 - .L_61)
	.align		4
.L_61:
        /*0130*/ 	.word	index@(_ZN7cutlass13device_kernelIN5flash11enable_sm90INS1_16FlashAttnFwdSm90INS1_25CollectiveMainloopFwdSm90ILi2EN4cute5tupleIJNS5_1CILi1EEES8_S8_EEENS6_IJNS7_ILi64EEESA_SA_EEELi512ENS_10bfloat16_tEfNS_4arch4Sm90ELb0ELb0ELb0ELb1ELb0ELb1ELb1ELb0ELb0ELb0ELb0ELb0EEENS1_21CollectiveEpilogueFwdINS6_IJSA_NS7_ILi512EEESA_EEES9_SC_SE_Li256ELb1ELb0ELb0ELb0EEENS1_36VarlenDynamicPersistentTileSchedulerILi64ELi64ELi256ELi32ELb0ELb0ELb1ELb0ELb1ELb1EEEEEEEEEvNT_6ParamsE)
        /*0134*/ 	.word	0x00000000


	//----- nvinfo : EIATTR_REGCOUNT
	.align		4
.L_62:
        /*0138*/ 	.byte	0x04, 0x2f
        /*013a*/ 	.short	(.L_64 - .L_63)
	.align		4
.L_63:
        /*013c*/ 	.word	index@(_ZN7cutlass13device_kernelIN5flash11enable_sm90INS1_16FlashAttnFwdSm90INS1_25CollectiveMainloopFwdSm90ILi2EN4cute5tupleIJNS5_1CILi1EEES8_S8_EEENS6_IJNS7_ILi64EEESA_SA_EEELi512ENS_10bfloat16_tEfNS_4arch4Sm90ELb0ELb0ELb0ELb1ELb0ELb0ELb1ELb0ELb0ELb0ELb0ELb0EEENS1_21CollectiveEpilogueFwdINS6_IJSA_NS7_ILi512EEESA_EEES9_SC_SE_Li256ELb1ELb0ELb0ELb0EEENS1_36VarlenDynamicPersistentTileSchedulerILi64ELi64ELi256ELi32ELb0ELb0ELb1ELb0ELb1ELb1EEEEEEEEEvNT_6ParamsE)
        /*0140*/ 	.word	0x00000004


	//----- nvinfo : EIATTR_FRAME_SIZE
	.align		4
.L_64:
        /*0144*/ 	.byte	0x04, 0x11
        /*0146*/ 	.short	(.L_66 - .L_65)
	.align		4
.L_65:
        /*0148*/ 	.word	index@(_ZN7cutlass13device_kernelIN5flash11enable_sm90INS1_16FlashAttnFwdSm90INS1_25CollectiveMainloopFwdSm90ILi2EN4cute5tupleIJNS5_1CILi1EEES8_S8_EEENS6_IJNS7_ILi64EEESA_SA_EEELi512ENS_10bfloat16_tEfNS_4arch4Sm90ELb0ELb0ELb0ELb1ELb0ELb0ELb1ELb0ELb0ELb0ELb0ELb0EEENS1_21CollectiveEpilogueFwdINS6_IJSA_NS7_ILi512EEESA_EEES9_SC_SE_Li256ELb1ELb0ELb0ELb0EEENS1_36VarlenDynamicPersistentTileSchedulerILi64ELi64ELi256ELi32ELb0ELb0ELb1ELb0ELb1ELb1EEEEEEEEEvNT_6ParamsE)
        /*014c*/ 	.word	0x00000000


	//----- nvinfo : EIATTR_REGCOUNT
	.align		4
.L_66:
        /*0150*/ 	.byte	0x04, 0x2f
        /*0152*/ 	.short	(.L_68 - .L_67)
	.align		4
.L_67:
        /*0154*/ 	.word	index@(_ZN7cutlass13device_kernelIN5flash11enable_sm90INS1_16FlashAttnFwdSm90INS1_25CollectiveMainloopFwdSm90ILi2EN4cute5tupleIJNS5_1CILi1EEES8_S8_EEENS6_IJNS7_ILi64EEESA_SA_EEELi512ENS_10bfloat16_tEfNS_4arch4Sm90ELb0ELb0ELb0ELb1ELb0ELb1ELb0ELb0ELb0ELb0ELb0ELb0EEENS1_21CollectiveEpilogueFwdINS6_IJSA_NS7_ILi512EEESA_EEES9_SC_SE_Li256ELb1ELb0ELb0ELb0EEENS1_36VarlenDynamicPersistentTileSchedulerILi64ELi64ELi256ELi32ELb0ELb0ELb1ELb0ELb1ELb1EEEEEEEEEvNT_6ParamsE)
        /*0158*/ 	.word	0x00000004


	//----- nvinfo : EIATTR_FRAME_SIZE
	.align		4
.L_68:
        /*015c*/ 	.byte	0x04, 0x11
        /*015e*/ 	.short	(.L_70 - .L_69)
	.align		4
.L_69:
        /*0160*/ 	.word	index@(_ZN7cutlass13device_kernelIN5flash11enable_sm90INS1_16FlashAttnFwdSm90INS1_25CollectiveMainloopFwdSm90ILi2EN4cute5tupleIJNS5_1CILi1EEES8_S8_EEENS6_IJNS7_ILi64EEESA_SA_EEELi512ENS_10bfloat16_tEfNS_4arch4Sm90ELb0ELb0ELb0ELb1ELb0ELb1ELb0ELb0ELb0ELb0ELb0ELb0EEENS1_21CollectiveEpilogueFwdINS6_IJSA_NS7_ILi512EEESA_EEES9_SC_SE_Li256ELb1ELb0ELb0ELb0EEENS1_36VarlenDynamicPersistentTileSchedulerILi64ELi64ELi256ELi32ELb0ELb0ELb1ELb0ELb1ELb1EEEEEEEEEvNT_6ParamsE)
        /*0164*/ 	.word	0x00000000


	//----- nvinfo : EIATTR_REGCOUNT
	.align		4
.L_70:
        /*0168*/ 	.byte	0x04, 0x2f
        /*016a*/ 	.short	(.L_72 - .L_71)
	.align		4
.L_71:
        /*016c*/ 	.word	index@(_ZN7cutlass13device_kernelIN5flash11enable_sm90INS1_16FlashAttnFwdSm90INS1_25CollectiveMainloopFwdSm90ILi2EN4cute5tupleIJNS5_1CILi1EEES8_S8_EEENS6_IJNS7_ILi64EEESA_SA_EEELi512ENS_10bfloat16_tEfNS_4arch4Sm90ELb0ELb0ELb0ELb1ELb0ELb0ELb0ELb0ELb0ELb0ELb0ELb0EEENS1_21CollectiveEpilogueFwdINS6_IJSA_NS7_ILi512EEESA_EEES9_SC_SE_Li256ELb1ELb0ELb0ELb0EEENS1_36VarlenDynamicPersistentTileSchedulerILi64ELi64ELi256ELi32ELb0ELb0ELb1ELb0ELb1ELb1EEEEEEEEEvNT_6ParamsE)
        /*0170*/ 	.word	0x00000004


	//----- nvinfo : EIATTR_FRAME_SIZE
	.align		4
.L_72:
        /*0174*/ 	.byte	0x04, 0x11
        /*0176*/ 	.short	(.L_74 - .L_73)
	.align		4
.L_73:
        /*0178*/ 	.word	index@(_ZN7cutlass13device_kernelIN5flash11enable_sm90INS1_16FlashAttnFwdSm90INS1_25CollectiveMainloopFwdSm90ILi2EN4cute5tupleIJNS5_1CILi1EEES8_S8_EEENS6_IJNS7_ILi64EEESA_SA_EEELi512ENS_10bfloat16_tEfNS_4arch4Sm90ELb0ELb0ELb0ELb1ELb0ELb0ELb0ELb0ELb0ELb0ELb0ELb0EEENS1_21CollectiveEpilogueFwdINS6_IJSA_NS7_ILi512EEESA_EEES9_SC_SE_Li256ELb1ELb0ELb0ELb0EEENS1_36VarlenDynamicPersistentTileSchedulerILi64ELi64ELi256ELi32ELb0ELb0ELb1ELb0ELb1ELb1EEEEEEEEEvNT_6ParamsE)
        /*017c*/ 	.word	0x00000000


	//----- nvinfo : EIATTR_REGCOUNT
	.align		4
.L_74:
        /*0180*/ 	.byte	0x04, 0x2f
        /*0182*/ 	.short	(.L_76 - .L_75)
	.align		4
.L_75:
        /*0184*/ 	.word	index@(_ZN7cutlass13device_kernelIN5flash11enable_sm90INS1_16FlashAttnFwdSm90INS1_25CollectiveMainloopFwdSm90ILi2EN4cute5tupleIJNS5_1CILi1EEES8_S8_EEENS6_IJNS7_ILi64EEESA_SA_EEELi512ENS_10bfloat16_tEfNS_4arch4Sm90ELb0ELb0ELb0ELb0ELb0ELb0ELb1ELb0ELb0ELb0ELb0ELb0EEENS1_21CollectiveEpilogueFwdINS6_IJSA_NS7_ILi512EEESA_EEES9_SC_SE_Li256ELb0ELb0ELb0ELb0EEENS1_29StaticPersistentTileSchedulerILb0EEEEEEEEEvNT_6ParamsE)
        /*0188*/ 	.word	0x00000004


	//----- nvinfo : EIATTR_FRAME_SIZE
	.align		4
.L_76:
        /*018c*/ 	.byte	0x04, 0x11
        /*018e*/ 	.short	(.L_78 - .L_77)
	.align		4
.L_77:
        /*0190*/ 	.word	index@(_ZN7cutlass13device_kernelIN5flash11enable_sm90INS1_16FlashAttnFwdSm90INS1_25CollectiveMainloopFwdSm90ILi2EN4cute5tupleIJNS5_1CILi1EEES8_S8_EEENS6_IJNS7_ILi64EEESA_SA_EEELi512ENS_10bfloat16_tEfNS_4arch4Sm90ELb0ELb0ELb0ELb0ELb0ELb0ELb1ELb0ELb0ELb0ELb0ELb0EEENS1_21CollectiveEpilogueFwdINS6_IJSA_NS7_ILi512EEESA_EEES9_SC_SE_Li256ELb0ELb0ELb0ELb0EEENS1_29StaticPersistentTileSchedulerILb0EEEEEEEEEvNT_6ParamsE)
        /*0194*/ 	.word	0x00000000


	//----- nvinfo : EIATTR_REGCOUNT
	.align		4
.L_78:
        /*0198*/ 	.byte	0x04, 0x2f
        /*019a*/ 	.short	(.L_80 - .L_79)
	.align		4
.L_79:
        /*019c*/ 	.word	index@(_ZN7cutlass13device_kernelIN5flash11enable_sm90INS1_16FlashAttnFwdSm90INS1_25CollectiveMainloopFwdSm90ILi2EN4cute5tupleIJNS5_1CILi1EEES8_S8_EEENS6_IJNS7_ILi64EEESA_SA_EEELi512ENS_10bfloat16_tEfNS_4arch4Sm90ELb0ELb0ELb0ELb0ELb0ELb0ELb0ELb0ELb0ELb0ELb0ELb0EEENS1_21CollectiveEpilogueFwdINS6_IJSA_NS7_ILi512EEESA_EEES9_SC_SE_Li256ELb0ELb0ELb0ELb0EEENS1_29StaticPersistentTileSchedulerILb0EEEEEEEEEvNT_6ParamsE)
        /*01a0*/ 	.word	0x00000004


	//----- nvinfo : EIATTR_FRAME_SIZE
	.align		4
.L_80:
        /*01a4*/ 	.byte	0x04, 0x11
        /*01a6*/ 	.short	(.L_82 - .L_81)
	.align		4
.L_81:
        /*01a8*/ 	.word	index@(_ZN7cutlass13device_kernelIN5flash11enable_sm90INS1_16FlashAttnFwdSm90INS1_25CollectiveMainloopFwdSm90ILi2EN4cute5tupleIJNS5_1CILi1EEES8_S8_EEENS6_IJNS7_ILi64EEESA_SA_EEELi512ENS_10bfloat16_tEfNS_4arch4Sm90ELb0ELb0ELb0ELb0ELb0ELb0ELb0ELb0ELb0ELb0ELb0ELb0EEENS1_21CollectiveEpilogueFwdINS6_IJSA_NS7_ILi512EEESA_EEES9_SC_SE_Li256ELb0ELb0ELb0ELb0EEENS1_29StaticPersistentTileSchedulerILb0EEEEEEEEEvNT_6ParamsE)
        /*01ac*/ 	.word	0x00000000


	//----- nvinfo : EIATTR_MIN_STACK_SIZE
	.align		4
.L_82:
        /*01b0*/ 	.byte	0x04, 0x12
        /*01b2*/ 	.short	(.L_84 - .L_83)
	.align		4
.L_83:
        /*01b4*/ 	.word	index@(_ZN7cutlass13device_kernelIN5flash11enable_sm90INS1_16FlashAttnFwdSm90INS1_25CollectiveMainloopFwdSm90ILi2EN4cute5tupleIJNS5_1CILi1EEES8_S8_EEENS6_IJNS7_ILi64EEESA_SA_EEELi512ENS_10bfloat16_tEfNS_4arch4Sm90ELb0ELb0ELb0ELb0ELb0ELb0ELb0ELb0ELb0ELb0ELb0ELb0EEENS1_21CollectiveEpilogueFwdINS6_IJSA_NS7_ILi512EEESA_EEES9_SC_SE_Li256ELb0ELb0ELb0ELb0EEENS1_29StaticPersistentTileSchedulerILb0EEEEEEEEEvNT_6ParamsE)
        /*01b8*/ 	.word	0x00000000


	//----- nvinfo : EIATTR_MIN_STACK_SIZE
	.align		4
.L_84:
        /*01bc*/ 	.byte	0x04, 0x12
        /*01be*/ 	.short	(.L_86 - .L_85)
	.align		4
.L_85:
        /*01c0*/ 	.word	index@(_ZN7cutlass13device_kernelIN5flash11enable_sm90INS1_16FlashAttnFwdSm90INS1_25CollectiveMainloopFwdSm90ILi2EN4cute5tupleIJNS5_1CILi1EEES8_S8_EEENS6_IJNS7_ILi64EEESA_SA_EEELi512ENS_10bfloat16_tEfNS_4arch4Sm90ELb0ELb0ELb0ELb0ELb0ELb0ELb1ELb0ELb0ELb0ELb0ELb0EEENS1_21CollectiveEpilogueFwdINS6_IJSA_NS7_ILi512EEESA_EEES9_SC_SE_Li256ELb0ELb0ELb0ELb0EEENS1_29StaticPersistentTileSchedulerILb0EEEEEEEEEvNT_6ParamsE)
        /*01c4*/ 	.word	0x00000000


	//----- nvinfo : EIATTR_MIN_STACK_SIZE
	.align		4
.L_86:
        /*01c8*/ 	.byte	0x04, 0x12
        /*01ca*/ 	.short	(.L_88 - .L_87)
	.align		4
.L_87:
        /*01cc*/ 	.word	index@(_ZN7cutlass13device_kernelIN5flash11enable_sm90INS1_16FlashAttnFwdSm90INS1_25CollectiveMainloopFwdSm90ILi2EN4cute5tupleIJNS5_1CILi1EEES8_S8_EEENS6_IJNS7_ILi64EEESA_SA_EEELi512ENS_10bfloat16_tEfNS_4arch4Sm90ELb0ELb0ELb0ELb1ELb0ELb0ELb0ELb0ELb0ELb0ELb0ELb0EEENS1_21CollectiveEpilogueFwdINS6_IJSA_NS7_ILi512EEESA_EEES9_SC_SE_Li256ELb1ELb0ELb0ELb0EEENS1_36VarlenDynamicPersistentTileSchedulerILi64ELi64ELi256ELi32ELb0ELb0ELb1ELb0ELb1ELb1EEEEEEEEEvNT_6ParamsE)
        /*01d0*/ 	.word	0x00000000


	//----- nvinfo : EIATTR_MIN_STACK_SIZE
	.align		4
.L_88:
        /*01d4*/ 	.byte	0x04, 0x12
        /*01d6*/ 	.short	(.L_90 - .L_89)
	.align		4
.L_89:
        /*01d8*/ 	.word	index@(_ZN7cutlass13device_kernelIN5flash11enable_sm90INS1_16FlashAttnFwdSm90INS1_25CollectiveMainloopFwdSm90ILi2EN4cute5tupleIJNS5_1CILi1EEES8_S8_EEENS6_IJNS7_ILi64EEESA_SA_EEELi512ENS_10bfloat16_tEfNS_4arch4Sm90ELb0ELb0ELb0ELb1ELb0ELb1ELb0ELb0ELb0ELb0ELb0ELb0EEENS1_21CollectiveEpilogueFwdINS6_IJSA_NS7_ILi512EEESA_EEES9_SC_SE_Li256ELb1ELb0ELb0ELb0EEENS1_36VarlenDynamicPersistentTileSchedulerILi64ELi64ELi256ELi32ELb0ELb0ELb1ELb0ELb1ELb1EEEEEEEEEvNT_6ParamsE)
        /*01dc*/ 	.word	0x00000000


	//----- nvinfo : EIATTR_MIN_STACK_SIZE
	.align		4
.L_90:
        /*01e0*/ 	.byte	0x04, 0x12
        /*01e2*/ 	.short	(.L_92 - .L_91)
	.align		4
.L_91:
        /*01e4*/ 	.word	index@(_ZN7cutlass13device_kernelIN5flash11enable_sm90INS1_16FlashAttnFwdSm90INS1_25CollectiveMainloopFwdSm90ILi2EN4cute5tupleIJNS5_1CILi1EEES8_S8_EEENS6_IJNS7_ILi64EEESA_SA_EEELi512ENS_10bfloat16_tEfNS_4arch4Sm90ELb0ELb0ELb0ELb1ELb0ELb0ELb1ELb0ELb0ELb0ELb0ELb0EEENS1_21CollectiveEpilogueFwdINS6_IJSA_NS7_ILi512EEESA_EEES9_SC_SE_Li256ELb1ELb0ELb0ELb0EEENS1_36VarlenDynamicPersistentTileSchedulerILi64ELi64ELi256ELi32ELb0ELb0ELb1ELb0ELb1ELb1EEEEEEEEEvNT_6ParamsE)
        /*01e8*/ 	.word	0x00000000


	//----- nvinfo : EIATTR_MIN_STACK_SIZE
	.align		4
.L_92:
        /*01ec*/ 	.byte	0x04, 0x12
        /*01ee*/ 	.short	(.L_94 - .L_93)
	.align		4
.L_93:
        /*01f0*/ 	.word	index@(_ZN7cutlass13device_kernelIN5flash11enable_sm90INS1_16FlashAttnFwdSm90INS1_25CollectiveMainloopFwdSm90ILi2EN4cute5tupleIJNS5_1CILi1EEES8_S8_EEENS6_IJNS7_ILi64EEESA_SA_EEELi512ENS_10bfloat16_tEfNS_4arch4Sm90ELb0ELb0ELb0ELb1ELb0ELb1ELb1ELb0ELb0ELb0ELb0ELb0EEENS1_21CollectiveEpilogueFwdINS6_IJSA_NS7_ILi512EEESA_EEES9_SC_SE_Li256ELb1ELb0ELb0ELb0EEENS1_36VarlenDynamicPersistentTileSchedulerILi64ELi64ELi256ELi32ELb0ELb0ELb1ELb0ELb1ELb1EEEEEEEEEvNT_6ParamsE)
        /*01f4*/ 	.word	0x00000000


	//----- nvinfo : EIATTR_MIN_STACK_SIZE
	.align		4
.L_94:
        /*01f8*/ 	.byte	0x04, 0x12
        /*01fa*/ 	.short	(.L_96 - .L_95)
	.align		4
.L_95:
        /*01fc*/ 	.word	index@(_ZN7cutlass13device_kernelIN5flash11enable_sm90INS1_16FlashAttnFwdSm90INS1_25CollectiveMainloopFwdSm90ILi2EN4cute5tupleIJNS5_1CILi1EEES8_S8_EEENS6_IJNS7_ILi64EEESA_SA_EEELi512ENS_10bfloat16_tEfNS_4arch4Sm90ELb0ELb1ELb0ELb0ELb0ELb0ELb0ELb0ELb0ELb0ELb0ELb0EEENS1_21CollectiveEpilogueFwdINS6_IJSA_NS7_ILi512EEESA_EEES9_SC_SE_Li256ELb0ELb0ELb0ELb0EEENS1_30DynamicPersistentTileSchedulerILi256ELi32ELb0ELb0ELb1EEEEEEEEEvNT_6ParamsE)
        /*0200*/ 	.word	0x00000000


	//----- nvinfo : EIATTR_MIN_STACK_SIZE
	.align		4
.L_96:
        /*0204*/ 	.byte	0x04, 0x12
        /*0206*/ 	.short	(.L_98 - .L_97)
	.align		4
.L_97:
        /*0208*/ 	.word	index@(_ZN7cutlass13device_kernelIN5flash11enable_sm90INS1_16FlashAttnFwdSm90INS1_25CollectiveMainloopFwdSm90ILi2EN4cute5tupleIJNS5_1CILi1EEES8_S8_EEENS6_IJNS7_ILi64EEESA_SA_EEELi512ENS_10bfloat16_tEfNS_4arch4Sm90ELb0ELb1ELb0ELb0ELb0ELb0ELb1ELb0ELb0ELb0ELb0ELb0EEENS1_21CollectiveEpilogueFwdINS6_IJSA_NS7_ILi512EEESA_EEES9_SC_SE_Li256ELb0ELb0ELb0ELb0EEENS1_30DynamicPersistentTileSchedulerILi256ELi32ELb0ELb0ELb1EEEEEEEEEvNT_6ParamsE)
        /*020c*/ 	.word	0x00000000


	//----- nvinfo : EIATTR_MIN_STACK_SIZE
	.align		4
.L_98:
        /*0210*/ 	.byte	0x04, 0x12
        /*0212*/ 	.short	(.L_100 - .L_99)
	.align		4
.L_99:
        /*0214*/ 	.word	index@(_ZN7cutlass13device_kernelIN5flash11enable_sm90INS1_16FlashAttnFwdSm90INS1_25CollectiveMainloopFwdSm90ILi2EN4cute5tupleIJNS5_1CILi1EEES8_S8_EEENS6_IJNS7_ILi64EEESA_SA_EEELi512ENS_10bfloat16_tEfNS_4arch4Sm90ELb0ELb1ELb0ELb1ELb0ELb0ELb0ELb0ELb0ELb0ELb0ELb0EEENS1_21CollectiveEpilogueFwdINS6_IJSA_NS7_ILi512EEESA_EEES9_SC_SE_Li256ELb1ELb0ELb0ELb0EEENS1_36VarlenDynamicPersistentTileSchedulerILi64ELi64ELi256ELi32ELb0ELb0ELb1ELb1ELb0ELb1EEEEEEEEEvNT_6ParamsE)
        /*0218*/ 	.word	0x00000000


	//----- nvinfo : EIATTR_MIN_STACK_SIZE
	.align		4
.L_100:
        /*021c*/ 	.byte	0x04, 0x12
        /*021e*/ 	.short	(.L_102 - .L_101)
	.align		4
.L_101:
        /*0220*/ 	.word	index@(_ZN7cutlass13device_kernelIN5flash11enable_sm90INS1_16FlashAttnFwdSm90INS1_25CollectiveMainloopFwdSm90ILi2EN4cute5tupleIJNS5_1CILi1EEES8_S8_EEENS6_IJNS7_ILi64EEESA_SA_EEELi512ENS_10bfloat16_tEfNS_4arch4Sm90ELb0ELb1ELb0ELb1ELb0ELb1ELb0ELb0ELb0ELb0ELb0ELb0EEENS1_21CollectiveEpilogueFwdINS6_IJSA_NS7_ILi512EEESA_EEES9_SC_SE_Li256ELb1ELb0ELb0ELb0EEENS1_36VarlenDynamicPersistentTileSchedulerILi64ELi64ELi256ELi32ELb0ELb0ELb1ELb1ELb0ELb1EEEEEEEEEvNT_6ParamsE)
        /*0224*/ 	.word	0x00000000


	//----- nvinfo : EIATTR_MIN_STACK_SIZE
	.align		4
.L_102:
        /*0228*/ 	.byte	0x04, 0x12
        /*022a*/ 	.short	(.L_104 - .L_103)
	.align		4
.L_103:
        /*022c*/ 	.word	index@(_ZN7cutlass13device_kernelIN5flash11enable_sm90INS1_16FlashAttnFwdSm90INS1_25CollectiveMainloopFwdSm90ILi2EN4cute5tupleIJNS5_1CILi1EEES8_S8_EEENS6_IJNS7_ILi64EEESA_SA_EEELi512ENS_10bfloat16_tEfNS_4arch4Sm90ELb0ELb1ELb0ELb1ELb0ELb0ELb1ELb0ELb0ELb0ELb0ELb0EEENS1_21CollectiveEpilogueFwdINS6_IJSA_NS7_ILi512EEESA_EEES9_SC_SE_Li256ELb1ELb0ELb0ELb0EEENS1_36VarlenDynamicPersistentTileSchedulerILi64ELi64ELi256ELi32ELb0ELb0ELb1ELb1ELb0ELb1EEEEEEEEEvNT_6ParamsE)
        /*0230*/ 	.word	0x00000000


	//----- nvinfo : EIATTR_MIN_STACK_SIZE
	.align		4
.L_104:
        /*0234*/ 	.byte	0x04, 0x12
        /*0236*/ 	.short	(.L_106 - .L_105)
	.align		4
.L_105:
        /*0238*/ 	.word	index@(_ZN7cutlass13device_kernelIN5flash11enable_sm90INS1_16FlashAttnFwdSm90INS1_25CollectiveMainloopFwdSm90ILi2EN4cute5tupleIJNS5_1CILi1EEES8_S8_EEENS6_IJNS7_ILi64EEESA_SA_EEELi512ENS_10bfloat16_tEfNS_4arch4Sm90ELb0ELb1ELb0ELb1ELb0ELb1ELb1ELb0ELb0ELb0ELb0ELb0EEENS1_21CollectiveEpilogueFwdINS6_IJSA_NS7_ILi512EEESA_EEES9_SC_SE_Li256ELb1ELb0ELb0ELb0EEENS1_36VarlenDynamicPersistentTileSchedulerILi64ELi64ELi256ELi32ELb0ELb0ELb1ELb1ELb0ELb1EEEEEEEEEvNT_6ParamsE)
        /*023c*/ 	.word	0x00000000


	//----- nvinfo : EIATTR_MIN_STACK_SIZE
	.align		4
.L_106:
        /*0240*/ 	.byte	0x04, 0x12
        /*0242*/ 	.short	(.L_108 - .L_107)
	.align		4
.L_107:
        /*0244*/ 	.word	index@(_ZN7cutlass13device_kernelIN5flash11enable_sm90INS1_16FlashAttnFwdSm90INS1_25CollectiveMainloopFwdSm90ILi2EN4cute5tupleIJNS5_1CILi1EEES8_S8_EEENS6_IJNS7_ILi64EEESA_SA_EEELi512ENS_10bfloat16_tEfNS_4arch4Sm90ELb1ELb0ELb0ELb0ELb0ELb0ELb0ELb0ELb0ELb0ELb0ELb0EEENS1_21CollectiveEpilogueFwdINS6_IJSA_NS7_ILi512EEESA_EEES9_SC_SE_Li256ELb0ELb0ELb0ELb0EEENS1_30DynamicPersistentTileSchedulerILi256ELi32ELb0ELb0ELb1EEEEEEEEEvNT_6ParamsE)
        /*0248*/ 	.word	0x00000000


	//----- nvinfo : EIATTR_MIN_STACK_SIZE
	.align		4
.L_108:
        /*024c*/ 	.byte	0x04, 0x12
        /*024e*/ 	.short	(.L_110 - .L_109)
	.align		4
.L_109:
        /*0250*/ 	.word	index@(_ZN7cutlass13device_kernelIN5flash11enable_sm90INS1_16FlashAttnFwdSm90INS1_25CollectiveMainloopFwdSm90ILi2EN4cute5tupleIJNS5_1CILi1EEES8_S8_EEENS6_IJNS7_ILi64EEESA_SA_EEELi512ENS_10bfloat16_tEfNS_4arch4Sm90ELb1ELb0ELb0ELb0ELb0ELb0ELb1ELb0ELb0ELb0ELb0ELb0EEENS1_21CollectiveEpilogueFwdINS6_IJSA_NS7_ILi512EEESA_EEES9_SC_SE_Li256ELb0ELb0ELb0ELb0EEENS1_30DynamicPersistentTileSchedulerILi256ELi32ELb0ELb0ELb1EEEEEEEEEvNT_6ParamsE)
        /*0254*/ 	.word	0x00000000


	//----- nvinfo : EIATTR_MIN_STACK_SIZE
	.align		4
.L_110:
        /*0258*/ 	.byte	0x04, 0x12
        /*025a*/ 	.short	(.L_112 - .L_111)
	.align		4
.L_111:
        /*025c*/ 	.word	index@(_ZN7cutlass13device_kernelIN5flash11enable_sm90INS1_16FlashAttnFwdSm90INS1_25CollectiveMainloopFwdSm90ILi2EN4cute5tupleIJNS5_1CILi1EEES8_S8_EEENS6_IJNS7_ILi64EEESA_SA_EEELi512ENS_10bfloat16_tEfNS_4arch4Sm90ELb1ELb0ELb0ELb1ELb0ELb0ELb0ELb0ELb0ELb0ELb0ELb0EEENS1_21CollectiveEpilogueFwdINS6_IJSA_NS7_ILi512EEESA_EEES9_SC_SE_Li256ELb1ELb0ELb0ELb0EEENS1_36VarlenDynamicPersistentTileSchedulerILi64ELi64ELi256ELi32ELb0ELb0ELb1ELb1ELb1ELb1EEEEEEEEEvNT_6ParamsE)
        /*0260*/ 	.word	0x00000000


	//----- nvinfo : EIATTR_MIN_STACK_SIZE
	.align		4
.L_112:
        /*0264*/ 	.byte	0x04, 0x12
        /*0266*/ 	.short	(.L_114 - .L_113)
	.align		4
.L_113:
        /*0268*/ 	.word	index@(_ZN7cutlass13device_kernelIN5flash11enable_sm90INS1_16FlashAttnFwdSm90INS1_25CollectiveMainloopFwdSm90ILi2EN4cute5tupleIJNS5_1CILi1EEES8_S8_EEENS6_IJNS7_ILi64EEESA_SA_EEELi512ENS_10bfloat16_tEfNS_4arch4Sm90ELb1ELb0ELb0ELb1ELb0ELb1ELb0ELb0ELb0ELb0ELb0ELb0EEENS1_21CollectiveEpilogueFwdINS6_IJSA_NS7_ILi512EEESA_EEES9_SC_SE_Li256ELb1ELb0ELb0ELb0EEENS1_36VarlenDynamicPersistentTileSchedulerILi64ELi64ELi256ELi32ELb0ELb0ELb1ELb1ELb1ELb1EEEEEEEEEvNT_6ParamsE)
        /*026c*/ 	.word	0x00000000


	//----- nvinfo : EIATTR_MIN_STACK_SIZE
	.align		4
.L_114:
        /*0270*/ 	.byte	0x04, 0x12
        /*0272*/ 	.short	(.L_116 - .L_115)
	.align		4
.L_115:
        /*0274*/ 	.word	index@(_ZN7cutlass13device_kernelIN5flash11enable_sm90INS1_16FlashAttnFwdSm90INS1_25CollectiveMainloopFwdSm90ILi2EN4cute5tupleIJNS5_1CILi1EEES8_S8_EEENS6_IJNS7_ILi64EEESA_SA_EEELi512ENS_10bfloat16_tEfNS_4arch4Sm90ELb1ELb0ELb0ELb1ELb0ELb0ELb1ELb0ELb0ELb0ELb0ELb0EEENS1_21CollectiveEpilogueFwdINS6_IJSA_NS7_ILi512EEESA_EEES9_SC_SE_Li256ELb1ELb0ELb0ELb0EEENS1_36VarlenDynamicPersistentTileSchedulerILi64ELi64ELi256ELi32ELb0ELb0ELb1ELb1ELb1ELb1EEEEEEEEEvNT_6ParamsE)
        /*0278*/ 	.word	0x00000000


	//----- nvinfo : EIATTR_MIN_STACK_SIZE
	.align		4
.L_116:
        /*027c*/ 	.byte	0x04, 0x12
        /*027e*/ 	.short	(.L_118 - .L_117)
	.align		4
.L_117:
        /*0280*/ 	.word	index@(_ZN7cutlass13device_kernelIN5flash11enable_sm90INS1_16FlashAttnFwdSm90INS1_25CollectiveMainloopFwdSm90ILi2EN4cute5tupleIJNS5_1CILi1EEES8_S8_EEENS6_IJNS7_ILi64EEESA_SA_EEELi512ENS_10bfloat16_tEfNS_4arch4Sm90ELb1ELb0ELb0ELb1ELb0ELb1ELb1ELb0ELb0ELb0ELb0ELb0EEENS1_21CollectiveEpilogueFwdINS6_IJSA_NS7_ILi512EEESA_EEES9_SC_SE_Li256ELb1ELb0ELb0ELb0EEENS1_36VarlenDynamicPersistentTileSchedulerILi64ELi64ELi256ELi32ELb0ELb0ELb1ELb1ELb1ELb1EEEEEEEEEvNT_6ParamsE)
        /*0284*/ 	.word	0x00000000
.L_118:


//--------------------- .nv.compat                --------------------------
	.section	.nv.compat,"",@"SHT_CUDA_COMPAT_INFO"
	.align	4
        /*0000*/ 	.byte	0x02, 0x09, 0x01, 0x00, 0x02, 0x02, 0x01, 0x00, 0x02, 0x05, 0x05, 0x00, 0x03, 0x07, 0x01, 0x01
        /*0010*/ 	.byte	0x02, 0x03, 0x00, 0x00, 0x02, 0x06, 0x01, 0x00, 0x04, 0x0b, 0x08, 0x00, 0x00, 0x00, 0x00, 0x00
        /*0020*/ 	.byte	0x00, 0x00, 0x00, 0x00


//--------------------- .nv.info._ZN7cutlass13device_kernelIN5flash11enable_sm90INS1_16FlashAttnFwdSm90INS1_25CollectiveMainloopFwdSm90ILi2EN4cute5tupleIJNS5_1CILi1EEES8_S8_EEENS6_IJNS7_ILi64EEESA_SA_EEELi512ENS_10bfloat16_tEfNS_4arch4Sm90ELb0ELb0ELb0ELb0ELb0ELb0ELb0ELb0ELb0ELb0ELb0ELb0EEENS1_21CollectiveEpilogueFwdINS6_IJSA_NS7_ILi512EEESA_EEES9_SC_SE_Li256ELb0ELb0ELb0ELb0EEENS1_29StaticPersistentTileSchedulerILb0EEEEEEEEEvNT_6ParamsE --------------------------
	.section	.nv.info._ZN7cutlass13device_kernelIN5flash11enable_sm90INS1_16FlashAttnFwdSm90INS1_25CollectiveMainloopFwdSm90ILi2EN4cute5tupleIJNS5_1CILi1EEES8_S8_EEENS6_IJNS7_ILi64EEESA_SA_EEELi512ENS_10bfloat16_tEfNS_4arch4Sm90ELb0ELb0ELb0ELb0ELb0ELb0ELb0ELb0ELb0ELb0ELb0ELb0EEENS1_21CollectiveEpilogueFwdINS6_IJSA_NS7_ILi512EEESA_EEES9_SC_SE_Li256ELb0ELb0ELb0ELb0EEENS1_29StaticPersistentTileSchedulerILb0EEEEEEEEEvNT_6ParamsE,"",@"SHT_CUDA_INFO"
	.sectionflags	@""
	.align	4


	//----- nvinfo : EIATTR_CUDA_API_VERSION
	.align		4
        /*0000*/ 	.byte	0x04, 0x37
        /*0002*/ 	.short	(.L_120 - .L_119)
.L_119:
        /*0004*/ 	.word	0x00000082


	//----- nvinfo : EIATTR_KPARAM_INFO
	.align		4
.L_120:
        /*0008*/ 	.byte	0x04, 0x17
        /*000a*/ 	.short	(.L_122 - .L_121)
.L_121:
        /*000c*/ 	.word	0x00000000
        /*0010*/ 	.short	0x0000
        /*0012*/ 	.short	0x0000
        /*0014*/ 	.byte	0x00, 0xf0, 0x01, 0x2e


	//----- nvinfo : EIATTR_SPARSE_MMA_MASK
	.align		4
.L_122:
        /*0018*/ 	.byte	0x03, 0x50
        /*001a*/ 	.short	0x0000


	//----- nvinfo : EIATTR_MAXREG_COUNT
	.align		4
        /*001c*/ 	.byte	0x03, 0x1b
        /*001e*/ 	.short	0x00a8


	//----- nvinfo : EIATTR_MERCURY_ISA_VERSION
	.align		4
        /*0020*/ 	.byte	0x03, 0x5f
        /*0022*/ 	.short	0x0101


	//----- nvinfo : EIATTR_VRC_CTA_INIT_COUNT
	.align		4
        /*0024*/ 	.byte	0x02, 0x4a
	.zero		1
	.zero		1


	//----- nvinfo : EIATTR_EXIT_INSTR_OFFSETS
	.align		4
        /*0028*/ 	.byte	0x04, 0x1c
        /*002a*/ 	.short	(.L_124 - .L_123)


	//   ....[0]....
.L_123:
        /*002c*/ 	.word	0x00000010


	//----- nvinfo : EIATTR_MAX_THREADS
	.align		4
.L_124:
        /*0030*/ 	.byte	0x04, 0x05
        /*0032*/ 	.short	(.L_126 - .L_125)
.L_125:
        /*0034*/ 	.word	0x00000180
        /*0038*/ 	.word	0x00000001
        /*003c*/ 	.word	0x00000001


	//----- nvinfo : EIATTR_CBANK_PARAM_SIZE
	.align		4
.L_126:
        /*0040*/ 	.byte	0x03, 0x19
        /*0042*/ 	.short	0x0b80


	//----- nvinfo : EIATTR_PARAM_CBANK
	.align		4
        /*0044*/ 	.byte	0x04, 0x0a
        /*0046*/ 	.short	(.L_128 - .L_127)
	.align		4
.L_127:
        /*0048*/ 	.word	index@(.nv.constant0._ZN7cutlass13device_kernelIN5flash11enable_sm90INS1_16FlashAttnFwdSm90INS1_25CollectiveMainloopFwdSm90ILi2EN4cute5tupleIJNS5_1CILi1EEES8_S8_EEENS6_IJNS7_ILi64EEESA_SA_EEELi512ENS_10bfloat16_tEfNS_4arch4Sm90ELb0ELb0ELb0ELb0ELb0ELb0ELb0ELb0ELb0ELb0ELb0ELb0EEENS1_21CollectiveEpilogueFwdINS6_IJSA_NS7_ILi512EEESA_EEES9_SC_SE_Li256ELb0ELb0ELb0ELb0EEENS1_29StaticPersistentTileSchedulerILb0EEEEEEEEEvNT_6ParamsE)
        /*004c*/ 	.short	0x0380
        /*004e*/ 	.short	0x0b80


	//----- nvinfo : EIATTR_SW_WAR
	.align		4
.L_128:
        /*0050*/ 	.byte	0x04, 0x36
        /*0052*/ 	.short	(.L_130 - .L_129)
.L_129:
        /*0054*/ 	.word	0x00000008
.L_130:


//--------------------- .nv.info._ZN7cutlass13device_kernelIN5flash11enable_sm90INS1_16FlashAttnFwdSm90INS1_25CollectiveMainloopFwdSm90ILi2EN4cute5tupleIJNS5_1CILi1EEES8_S8_EEENS6_IJNS7_ILi64EEESA_SA_EEELi512ENS_10bfloat16_tEfNS_4arch4Sm90ELb0ELb0ELb0ELb0ELb0ELb0ELb1ELb0ELb0ELb0ELb0ELb0EEENS1_21CollectiveEpilogueFwdINS6_IJSA_NS7_ILi512EEESA_EEES9_SC_SE_Li256ELb0ELb0ELb0ELb0EEENS1_29StaticPersistentTileSchedulerILb0EEEEEEEEEvNT_6ParamsE --------------------------
	.section	.nv.info._ZN7cutlass13device_kernelIN5flash11enable_sm90INS1_16FlashAttnFwdSm90INS1_25CollectiveMainloopFwdSm90ILi2EN4cute5tupleIJNS5_1CILi1EEES8_S8_EEENS6_IJNS7_ILi64EEESA_SA_EEELi512ENS_10bfloat16_tEfNS_4arch4Sm90ELb0ELb0ELb0ELb0ELb0ELb0ELb1ELb0ELb0ELb0ELb0ELb0EEENS1_21CollectiveEpilogueFwdINS6_IJSA_NS7_ILi512EEESA_EEES9_SC_SE_Li256ELb0ELb0ELb0ELb0EEENS1_29StaticPersistentTileSchedulerILb0EEEEEEEEEvNT_6ParamsE,"",@"SHT_CUDA_INFO"
	.sectionflags	@""
	.align	4


	//----- nvinfo : EIATTR_CUDA_API_VERSION
	.align		4
        /*0000*/ 	.byte	0x04, 0x37
        /*0002*/ 	.short	(.L_132 - .L_131)
.L_131:
        /*0004*/ 	.word	0x00000082


	//----- nvinfo : EIATTR_KPARAM_INFO
	.align		4
.L_132:
        /*0008*/ 	.byte	0x04, 0x17
        /*000a*/ 	.short	(.L_134 - .L_133)
.L_133:
        /*000c*/ 	.word	0x00000000
        /*0010*/ 	.short	0x0000
        /*0012*/ 	.short	0x0000
        /*0014*/ 	.byte	0x00, 0xf0, 0x01, 0x32


	//----- nvinfo : EIATTR_SPARSE_MMA_MASK
	.align		4
.L_134:
        /*0018*/ 	.byte	0x03, 0x50
        /*001a*/ 	.short	0x0000


	//----- nvinfo : EIATTR_MAXREG_COUNT
	.align		4
        /*001c*/ 	.byte	0x03, 0x1b
        /*001e*/ 	.short	0x00a8


	//----- nvinfo : EIATTR_MERCURY_ISA_VERSION
	.align		4
        /*0020*/ 	.byte	0x03, 0x5f
        /*0022*/ 	.short	0x0101


	//----- nvinfo : EIATTR_VRC_CTA_INIT_COUNT
	.align		4
        /*0024*/ 	.byte	0x02, 0x4a
	.zero		1
	.zero		1


	//----- nvinfo : EIATTR_EXIT_INSTR_OFFSETS
	.align		4
        /*0028*/ 	.byte	0x04, 0x1c
        /*002a*/ 	.short	(.L_136 - .L_135)


	//   ....[0]....
.L_135:
        /*002c*/ 	.word	0x00000010


	//----- nvinfo : EIATTR_MAX_THREADS
	.align		4
.L_136:
        /*0030*/ 	.byte	0x04, 0x05
        /*0032*/ 	.short	(.L_138 - .L_137)
.L_137:
        /*0034*/ 	.word	0x00000180
        /*0038*/ 	.word	0x00000001
        /*003c*/ 	.word	0x00000001


	//----- nvinfo : EIATTR_CBANK_PARAM_SIZE
	.align		4
.L_138:
        /*0040*/ 	.byte	0x03, 0x19
        /*0042*/ 	.short	0x0c80


	//----- nvinfo : EIATTR_PARAM_CBANK
	.align		4
        /*0044*/ 	.byte	0x04, 0x0a
        /*0046*/ 	.short	(.L_140 - .L_139)
	.align		4
.L_139:
        /*0048*/ 	.word	index@(.nv.constant0._ZN7cutlass13device_kernelIN5flash11enable_sm90INS1_16FlashAttnFwdSm90INS1_25CollectiveMainloopFwdSm90ILi2EN4cute5tupleIJNS5_1CILi1EEES8_S8_EEENS6_IJNS7_ILi64EEESA_SA_EEELi512ENS_10bfloat16_tEfNS_4arch4Sm90ELb0ELb0ELb0ELb0ELb0ELb0ELb1ELb0ELb0ELb0ELb0ELb0EEENS1_21CollectiveEpilogueFwdINS6_IJSA_NS7_ILi512EEESA_EEES9_SC_SE_Li256ELb0ELb0ELb0ELb0EEENS1_29StaticPersistentTileSchedulerILb0EEEEEEEEEvNT_6ParamsE)
        /*004c*/ 	.short	0x0380
        /*004e*/ 	.short	0x0c80


	//----- nvinfo : EIATTR_SW_WAR
	.align		4
.L_140:
        /*0050*/ 	.byte	0x04, 0x36
        /*0052*/ 	.short	(.L_142 - .L_141)
.L_141:
        /*0054*/ 	.word	0x00000008
.L_142:


//--------------------- .nv.info._ZN7cutlass13device_kernelIN5flash11enable_sm90INS1_16FlashAttnFwdSm90INS1_25CollectiveMainloopFwdSm90ILi2EN4cute5tupleIJNS5_1CILi1EEES8_S8_EEENS6_IJNS7_ILi64EEESA_SA_EEELi512ENS_10bfloat16_tEfNS_4arch4Sm90ELb0ELb0ELb0ELb1ELb0ELb0ELb0ELb0ELb0ELb0ELb0ELb0EEENS1_21CollectiveEpilogueFwdINS6_IJSA_NS7_ILi512EEESA_EEES9_SC_SE_Li256ELb1ELb0ELb0ELb0EEENS1_36VarlenDynamicPersistentTileSchedulerILi64ELi64ELi256ELi32ELb0ELb0ELb1ELb0ELb1ELb1EEEEEEEEEvNT_6ParamsE --------------------------
	.section	.nv.info._ZN7cutlass13device_kernelIN5flash11enable_sm90INS1_16FlashAttnFwdSm90INS1_25CollectiveMainloopFwdSm90ILi2EN4cute5tupleIJNS5_1CILi1EEES8_S8_EEENS6_IJNS7_ILi64EEESA_SA_EEELi512ENS_10bfloat16_tEfNS_4arch4Sm90ELb0ELb0ELb0ELb1ELb0ELb0ELb0ELb0ELb0ELb0ELb0ELb0EEENS1_21CollectiveEpilogueFwdINS6_IJSA_NS7_ILi512EEESA_EEES9_SC_SE_Li256ELb1ELb0ELb0ELb0EEENS1_36VarlenDynamicPersistentTileSchedulerILi64ELi64ELi256ELi32ELb0ELb0ELb1ELb0ELb1ELb1EEEEEEEEEvNT_6ParamsE,"",@"SHT_CUDA_INFO"
	.sectionflags	@""
	.align	4


	//----- nvinfo : EIATTR_CUDA_API_VERSION
	.align		4
        /*0000*/ 	.byte	0x04, 0x37
        /*0002*/ 	.short	(.L_144 - .L_143)
.L_143:
        /*0004*/ 	.word	0x00000082


	//----- nvinfo : EIATTR_KPARAM_INFO
	.align		4
.L_144:
        /*0008*/ 	.byte	0x04, 0x17
        /*000a*/ 	.short	(.L_146 - .L_145)
.L_145:
        /*000c*/ 	.word	0x00000000
        /*0010*/ 	.short	0x0000
        /*0012*/ 	.short	0x0000
        /*0014*/ 	.byte	0x00, 0xf0, 0x01, 0x28


	//----- nvinfo : EIATTR_SPARSE_MMA_MASK
	.align		4
.L_146:
        /*0018*/ 	.byte	0x03, 0x50
        /*001a*/ 	.short	0x0000


	//----- nvinfo : EIATTR_MAXREG_COUNT
	.align		4
        /*001c*/ 	.byte	0x03, 0x1b
        /*001e*/ 	.short	0x00a8


	//----- nvinfo : EIATTR_MERCURY_ISA_VERSION
	.align		4
        /*0020*/ 	.byte	0x03, 0x5f
        /*0022*/ 	.short	0x0101


	//----- nvinfo : EIATTR_VRC_CTA_INIT_COUNT
	.align		4
        /*0024*/ 	.byte	0x02, 0x4a
	.zero		1
	.zero		1


	//----- nvinfo : EIATTR_EXIT_INSTR_OFFSETS
	.align		4
        /*0028*/ 	.byte	0x04, 0x1c
        /*002a*/ 	.short	(.L_148 - .L_147)


	//   ....[0]....
.L_147:
        /*002c*/ 	.word	0x00000010


	//----- nvinfo : EIATTR_MAX_THREADS
	.align		4
.L_148:
        /*0030*/ 	.byte	0x04, 0x05
        /*0032*/ 	.short	(.L_150 - .L_149)
.L_149:
        /*0034*/ 	.word	0x00000180
        /*0038*/ 	.word	0x00000001
        /*003c*/ 	.word	0x00000001


	//----- nvinfo : EIATTR_CBANK_PARAM_SIZE
	.align		4
.L_150:
        /*0040*/ 	.byte	0x03, 0x19
        /*0042*/ 	.short	0x0a00


	//----- nvinfo : EIATTR_PARAM_CBANK
	.align		4
        /*0044*/ 	.byte	0x04, 0x0a
        /*0046*/ 	.short	(.L_152 - .L_151)
	.align		4
.L_151:
        /*0048*/ 	.word	index@(.nv.constant0._ZN7cutlass13device_kernelIN5flash11enable_sm90INS1_16FlashAttnFwdSm90INS1_25CollectiveMainloopFwdSm90ILi2EN4cute5tupleIJNS5_1CILi1EEES8_S8_EEENS6_IJNS7_ILi64EEESA_SA_EEELi512ENS_10bfloat16_tEfNS_4arch4Sm90ELb0ELb0ELb0ELb1ELb0ELb0ELb0ELb0ELb0ELb0ELb0ELb0EEENS1_21CollectiveEpilogueFwdINS6_IJSA_NS7_ILi512EEESA_EEES9_SC_SE_Li256ELb1ELb0ELb0ELb0EEENS1_36VarlenDynamicPersistentTileSchedulerILi64ELi64ELi256ELi32ELb0ELb0ELb1ELb0ELb1ELb1EEEEEEEEEvNT_6ParamsE)
        /*004c*/ 	.short	0x0380
        /*004e*/ 	.short	0x0a00


	//----- nvinfo : EIATTR_SW_WAR
	.align		4
.L_152:
        /*0050*/ 	.byte	0x04, 0x36
        /*0052*/ 	.short	(.L_154 - .L_153)
.L_153:
        /*0054*/ 	.word	0x00000008
.L_154:


//--------------------- .nv.info._ZN7cutlass13device_kernelIN5flash11enable_sm90INS1_16FlashAttnFwdSm90INS1_25CollectiveMainloopFwdSm90ILi2EN4cute5tupleIJNS5_1CILi1EEES8_S8_EEENS6_IJNS7_ILi64EEESA_SA_EEELi512ENS_10bfloat16_tEfNS_4arch4Sm90ELb0ELb0ELb0ELb1ELb0ELb1ELb0ELb0ELb0ELb0ELb0ELb0EEENS1_21CollectiveEpilogueFwdINS6_IJSA_NS7_ILi512EEESA_EEES9_SC_SE_Li256ELb1ELb0ELb0ELb0EEENS1_36VarlenDynamicPersistentTileSchedulerILi64ELi64ELi256ELi32ELb0ELb0ELb1ELb0ELb1ELb1EEEEEEEEEvNT_6ParamsE --------------------------
	.section	.nv.info._ZN7cutlass13device_kernelIN5flash11enable_sm90INS1_16FlashAttnFwdSm90INS1_25CollectiveMainloopFwdSm90ILi2EN4cute5tupleIJNS5_1CILi1EEES8_S8_EEENS6_IJNS7_ILi64EEESA_SA_EEELi512ENS_10bfloat16_tEfNS_4arch4Sm90ELb0ELb0ELb0ELb1ELb0ELb1ELb0ELb0ELb0ELb0ELb0ELb0EEENS1_21CollectiveEpilogueFwdINS6_IJSA_NS7_ILi512EEESA_EEES9_SC_SE_Li256ELb1ELb0ELb0ELb0EEENS1_36VarlenDynamicPersistentTileSchedulerILi64ELi64ELi256ELi32ELb0ELb0ELb1ELb0ELb1ELb1EEEEEEEEEvNT_6ParamsE,"",@"SHT_CUDA_INFO"
	.sectionflags	@""
	.align	4


	//----- nvinfo : EIATTR_CUDA_API_VERSION
	.align		4
        /*0000*/ 	.byte	0x04, 0x37
        /*0002*/ 	.short	(.L_156 - .L_155)
.L_155:
        /*0004*/ 	.word	0x00000082


	//----- nvinfo : EIATTR_KPARAM_INFO
	.align		4
.L_156:
        /*0008*/ 	.byte	0x04, 0x17
        /*000a*/ 	.short	(.L_158 - .L_157)
.L_157:
        /*000c*/ 	.word	0x00000000
        /*0010*/ 	.short	0x0000
        /*0012*/ 	.short	0x0000
        /*0014*/ 	.byte	0x00, 0xf0, 0x01, 0x28


	//----- nvinfo : EIATTR_SPARSE_MMA_MASK
	.align		4
.L_158:
        /*0018*/ 	.byte	0x03, 0x50
        /*001a*/ 	.short	0x0000


	//----- nvinfo : EIATTR_MAXREG_COUNT
	.align		4
        /*001c*/ 	.byte	0x03, 0x1b
        /*001e*/ 	.short	0x00a8


	//----- nvinfo : EIATTR_MERCURY_ISA_VERSION
	.align		4
        /*0020*/ 	.byte	0x03, 0x5f
        /*0022*/ 	.short	0x0101


	//----- nvinfo : EIATTR_VRC_CTA_INIT_COUNT
	.align		4
        /*0024*/ 	.byte	0x02, 0x4a
	.zero		1
	.zero		1


	//----- nvinfo : EIATTR_EXIT_INSTR_OFFSETS
	.align		4
        /*0028*/ 	.byte	0x04, 0x1c
        /*002a*/ 	.short	(.L_160 - .L_159)


	//   ....[0]....
.L_159:
        /*002c*/ 	.word	0x00000010


	//----- nvinfo : EIATTR_MAX_THREADS
	.align		4
.L_160:
        /*0030*/ 	.byte	0x04, 0x05
        /*0032*/ 	.short	(.L_162 - .L_161)
.L_161:
        /*0034*/ 	.word	0x00000180
        /*0038*/ 	.word	0x00000001
        /*003c*/ 	.word	0x00000001


	//----- nvinfo : EIATTR_CBANK_PARAM_SIZE
	.align		4
.L_162:
        /*0040*/ 	.byte	0x03, 0x19
        /*0042*/ 	.short	0x0a00


	//----- nvinfo : EIATTR_PARAM_CBANK
	.align		4
        /*0044*/ 	.byte	0x04, 0x0a
        /*0046*/ 	.short	(.L_164 - .L_163)
	.align		4
.L_163:
        /*0048*/ 	.word	index@(.nv.constant0._ZN7cutlass13device_kernelIN5flash11enable_sm90INS1_16FlashAttnFwdSm90INS1_25CollectiveMainloopFwdSm90ILi2EN4cute5tupleIJNS5_1CILi1EEES8_S8_EEENS6_IJNS7_ILi64EEESA_SA_EEELi512ENS_10bfloat16_tEfNS_4arch4Sm90ELb0ELb0ELb0ELb1ELb0ELb1ELb0ELb0ELb0ELb0ELb0ELb0EEENS1_21CollectiveEpilogueFwdINS6_IJSA_NS7_ILi512EEESA_EEES9_SC_SE_Li256ELb1ELb0ELb0ELb0EEENS1_36VarlenDynamicPersistentTileSchedulerILi64ELi64ELi256ELi32ELb0ELb0ELb1ELb0ELb1ELb1EEEEEEEEEvNT_6ParamsE)
        /*004c*/ 	.short	0x0380
        /*004e*/ 	.short	0x0a00


	//----- nvinfo : EIATTR_SW_WAR
	.align		4
.L_164:
        /*0050*/ 	.byte	0x04, 0x36
        /*0052*/ 	.short	(.L_166 - .L_165)
.L_165:
        /*0054*/ 	.word	0x00000008
.L_166:


//--------------------- .nv.info._ZN7cutlass13device_kernelIN5flash11enable_sm90INS1_16FlashAttnFwdSm90INS1_25CollectiveMainloopFwdSm90ILi2EN4cute5tupleIJNS5_1CILi1EEES8_S8_EEENS6_IJNS7_ILi64EEESA_SA_EEELi512ENS_10bfloat16_tEfNS_4arch4Sm90ELb0ELb0ELb0ELb1ELb0ELb0ELb1ELb0ELb0ELb0ELb0ELb0EEENS1_21CollectiveEpilogueFwdINS6_IJSA_NS7_ILi512EEESA_EEES9_SC_SE_Li256ELb1ELb0ELb0ELb0EEENS1_36VarlenDynamicPersistentTileSchedulerILi64ELi64ELi256ELi32ELb0ELb0ELb1ELb0ELb1ELb1EEEEEEEEEvNT_6ParamsE --------------------------
	.section	.nv.info._ZN7cutlass13device_kernelIN5flash11enable_sm90INS1_16FlashAttnFwdSm90INS1_25CollectiveMainloopFwdSm90ILi2EN4cute5tupleIJNS5_1CILi1EEES8_S8_EEENS6_IJNS7_ILi64EEESA_SA_EEELi512ENS_10bfloat16_tEfNS_4arch4Sm90ELb0ELb0ELb0ELb1ELb0ELb0ELb1ELb0ELb0ELb0ELb0ELb0EEENS1_21CollectiveEpilogueFwdINS6_IJSA_NS7_ILi512EEESA_EEES9_SC_SE_Li256ELb1ELb0ELb0ELb0EEENS1_36VarlenDynamicPersistentTileSchedulerILi64ELi64ELi256ELi32ELb0ELb0ELb1ELb0ELb1ELb1EEEEEEEEEvNT_6ParamsE,"",@"SHT_CUDA_INFO"
	.sectionflags	@""
	.align	4


	//----- nvinfo : EIATTR_CUDA_API_VERSION
	.align		4
        /*0000*/ 	.byte	0x04, 0x37
        /*0002*/ 	.short	(.L_168 - .L_167)
.L_167:
        /*0004*/ 	.word	0x00000082


	//----- nvinfo : EIATTR_KPARAM_INFO
	.align		4
.L_168:
        /*0008*/ 	.byte	0x04, 0x17
        /*000a*/ 	.short	(.L_170 - .L_169)
.L_169:
        /*000c*/ 	.word	0x00000000
        /*0010*/ 	.short	0x0000
        /*0012*/ 	.short	0x0000
        /*0014*/ 	.byte	0x00, 0xf0, 0x01, 0x2c


	//----- nvinfo : EIATTR_SPARSE_MMA_MASK
	.align		4
.L_170:
        /*0018*/ 	.byte	0x03, 0x50
        /*001a*/ 	.short	0x0000


	//----- nvinfo : EIATTR_MAXREG_COUNT
	.align		4
        /*001c*/ 	.byte	0x03, 0x1b
        /*001e*/ 	.short	0x00a8


	//----- nvinfo : EIATTR_MERCURY_ISA_VERSION
	.align		4
        /*0020*/ 	.byte	0x03, 0x5f
        /*0022*/ 	.short	0x0101


	//----- nvinfo : EIATTR_VRC_CTA_INIT_COUNT
	.align		4
        /*0024*/ 	.byte	0x02, 0x4a
	.zero		1
	.zero		1


	//----- nvinfo : EIATTR_EXIT_INSTR_OFFSETS
	.align		4
        /*0028*/ 	.byte	0x04, 0x1c
        /*002a*/ 	.short	(.L_172 - .L_171)


	//   ....[0]....
.L_171:
        /*002c*/ 	.word	0x00000010


	//----- nvinfo : EIATTR_MAX_THREADS
	.align		4
.L_172:
        /*0030*/ 	.byte	0x04, 0x05
        /*0032*/ 	.short	(.L_174 - .L_173)
.L_173:
        /*0034*/ 	.word	0x00000180
        /*0038*/ 	.word	0x00000001
        /*003c*/ 	.word	0x00000001


	//----- nvinfo : EIATTR_CBANK_PARAM_SIZE
	.align		4
.L_174:
        /*0040*/ 	.byte	0x03, 0x19
        /*0042*/ 	.short	0x0b00


	//----- nvinfo : EIATTR_PARAM_CBANK
	.align		4
        /*0044*/ 	.byte	0x04, 0x0a
        /*0046*/ 	.short	(.L_176 - .L_175)
	.align		4
.L_175:
        /*0048*/ 	.word	index@(.nv.constant0._ZN7cutlass13device_kernelIN5flash11enable_sm90INS1_16FlashAttnFwdSm90INS1_25CollectiveMainloopFwdSm90ILi2EN4cute5tupleIJNS5_1CILi1EEES8_S8_EEENS6_IJNS7_ILi64EEESA_SA_EEELi512ENS_10bfloat16_tEfNS_4arch4Sm90ELb0ELb0ELb0ELb1ELb0ELb0ELb1ELb0ELb0ELb0ELb0ELb0EEENS1_21CollectiveEpilogueFwdINS6_IJSA_NS7_ILi512EEESA_EEES9_SC_SE_Li256ELb1ELb0ELb0ELb0EEENS1_36VarlenDynamicPersistentTileSchedulerILi64ELi64ELi256ELi32ELb0ELb0ELb1ELb0ELb1ELb1EEEEEEEEEvNT_6ParamsE)
        /*004c*/ 	.short	0x0380
        /*004e*/ 	.short	0x0b00


	//----- nvinfo : EIATTR_SW_WAR
	.align		4
.L_176:
        /*0050*/ 	.byte	0x04, 0x36
        /*0052*/ 	.short	(.L_178 - .L_177)
.L_177:
        /*0054*/ 	.word	0x00000008
.L_178:


//--------------------- .nv.info._ZN7cutlass13device_kernelIN5flash11enable_sm90INS1_16FlashAttnFwdSm90INS1_25CollectiveMainloopFwdSm90ILi2EN4cute5tupleIJNS5_1CILi1EEES8_S8_EEENS6_IJNS7_ILi64EEESA_SA_EEELi512ENS_10bfloat16_tEfNS_4arch4Sm90ELb0ELb0ELb0ELb1ELb0ELb1ELb1ELb0ELb0ELb0ELb0ELb0EEENS1_21CollectiveEpilogueFwdINS6_IJSA_NS7_ILi512EEESA_EEES9_SC_SE_Li256ELb1ELb0ELb0ELb0EEENS1_36VarlenDynamicPersistentTileSchedulerILi64ELi64ELi256ELi32ELb0ELb0ELb1ELb0ELb1ELb1EEEEEEEEEvNT_6ParamsE --------------------------
	.section	.nv.info._ZN7cutlass13device_kernelIN5flash11enable_sm90INS1_16FlashAttnFwdSm90INS1_25CollectiveMainloopFwdSm90ILi2EN4cute5tupleIJNS5_1CILi1EEES8_S8_EEENS6_IJNS7_ILi64EEESA_SA_EEELi512ENS_10bfloat16_tEfNS_4arch4Sm90ELb0ELb0ELb0ELb1ELb0ELb1ELb1ELb0ELb0ELb0ELb0ELb0EEENS1_21CollectiveEpilogueFwdINS6_IJSA_NS7_ILi512EEESA_EEES9_SC_SE_Li256ELb1ELb0ELb0ELb0EEENS1_36VarlenDynamicPersistentTileSchedulerILi64ELi64ELi256ELi32ELb0ELb0ELb1ELb0ELb1ELb1EEEEEEEEEvNT_6ParamsE,"",@"SHT_CUDA_INFO"
	.sectionflags	@""
	.align	4


	//----- nvinfo : EIATTR_CUDA_API_VERSION
	.align		4
        /*0000*/ 	.byte	0x04, 0x37
        /*0002*/ 	.short	(.L_180 - .L_179)
.L_179:
        /*0004*/ 	.word	0x00000082


	//----- nvinfo : EIATTR_KPARAM_INFO
	.align		4
.L_180:
        /*0008*/ 	.byte	0x04, 0x17
        /*000a*/ 	.short	(.L_182 - .L_181)
.L_181:
        /*000c*/ 	.word	0x00000000
        /*0010*/ 	.short	0x0000
        /*0012*/ 	.short	0x0000
        /*0014*/ 	.byte	0x00, 0xf0, 0x01, 0x2c


	//----- nvinfo : EIATTR_SPARSE_MMA_MASK
	.align		4
.L_182:
        /*0018*/ 	.byte	0x03, 0x50
        /*001a*/ 	.short	0x0000


	//----- nvinfo : EIATTR_MAXREG_COUNT
	.align		4
        /*001c*/ 	.byte	0x03, 0x1b
        /*001e*/ 	.short	0x00a8


	//----- nvinfo : EIATTR_MERCURY_ISA_VERSION
	.align		4
        /*0020*/ 	.byte	0x03, 0x5f
        /*0022*/ 	.short	0x0101


	//----- nvinfo : EIATTR_VRC_CTA_INIT_COUNT
	.align		4
        /*0024*/ 	.byte	0x02, 0x4a
	.zero		1
	.zero		1


	//----- nvinfo : EIATTR_EXIT_INSTR_OFFSETS
	.align		4
        /*0028*/ 	.byte	0x04, 0x1c
        /*002a*/ 	.short	(.L_184 - .L_183)


	//   ....[0]....
.L_183:
        /*002c*/ 	.word	0x00000010


	//----- nvinfo : EIATTR_MAX_THREADS
	.align		4
.L_184:
        /*0030*/ 	.byte	0x04, 0x05
        /*0032*/ 	.short	(.L_186 - .L_185)
.L_185:
        /*0034*/ 	.word	0x00000180
        /*0038*/ 	.word	0x00000001
        /*003c*/ 	.word	0x00000001


	//----- nvinfo : EIATTR_CBANK_PARAM_SIZE
	.align		4
.L_186:
        /*0040*/ 	.byte	0x03, 0x19
        /*0042*/ 	.short	0x0b00


	//----- nvinfo : EIATTR_PARAM_CBANK
	.align		4
        /*0044*/ 	.byte	0x04, 0x0a
        /*0046*/ 	.short	(.L_188 - .L_187)
	.align		4
.L_187:
        /*0048*/ 	.word	index@(.nv.constant0._ZN7cutlass13device_kernelIN5flash11enable_sm90INS1_16FlashAttnFwdSm90INS1_25CollectiveMainloopFwdSm90ILi2EN4cute5tupleIJNS5_1CILi1EEES8_S8_EEENS6_IJNS7_ILi64EEESA_SA_EEELi512ENS_10bfloat16_tEfNS_4arch4Sm90ELb0ELb0ELb0ELb1ELb0ELb1ELb1ELb0ELb0ELb0ELb0ELb0EEENS1_21CollectiveEpilogueFwdINS6_IJSA_NS7_ILi512EEESA_EEES9_SC_SE_Li256ELb1ELb0ELb0ELb0EEENS1_36VarlenDynamicPersistentTileSchedulerILi64ELi64ELi256ELi32ELb0ELb0ELb1ELb0ELb1ELb1EEEEEEEEEvNT_6ParamsE)
        /*004c*/ 	.short	0x0380
        /*004e*/ 	.short	0x0b00


	//----- nvinfo : EIATTR_SW_WAR
	.align		4
.L_188:
        /*0050*/ 	.byte	0x04, 0x36
        /*0052*/ 	.short	(.L_190 - .L_189)
.L_189:
        /*0054*/ 	.word	0x00000008
.L_190:


//--------------------- .nv.info._ZN7cutlass13device_kernelIN5flash11enable_sm90INS1_16FlashAttnFwdSm90INS1_25CollectiveMainloopFwdSm90ILi2EN4cute5tupleIJNS5_1CILi1EEES8_S8_EEENS6_IJNS7_ILi64EEESA_SA_EEELi512ENS_10bfloat16_tEfNS_4arch4Sm90ELb0ELb1ELb0ELb0ELb0ELb0ELb0ELb0ELb0ELb0ELb0ELb0EEENS1_21CollectiveEpilogueFwdINS6_IJSA_NS7_ILi512EEESA_EEES9_SC_SE_Li256ELb0ELb0ELb0ELb0EEENS1_30DynamicPersistentTileSchedulerILi256ELi32ELb0ELb0ELb1EEEEEEEEEvNT_6ParamsE --------------------------
	.section	.nv.info._ZN7cutlass13device_kernelIN5flash11enable_sm90INS1_16FlashAttnFwdSm90INS1_25CollectiveMainloopFwdSm90ILi2EN4cute5tupleIJNS5_1CILi1EEES8_S8_EEENS6_IJNS7_ILi64EEESA_SA_EEELi512ENS_10bfloat16_tEfNS_4arch4Sm90ELb0ELb1ELb0ELb0ELb0ELb0ELb0ELb0ELb0ELb0ELb0ELb0EEENS1_21CollectiveEpilogueFwdINS6_IJSA_NS7_ILi512EEESA_EEES9_SC_SE_Li256ELb0ELb0ELb0ELb0EEENS1_30DynamicPersistentTileSchedulerILi256ELi32ELb0ELb0ELb1EEEEEEEEEvNT_6ParamsE,"",@"SHT_CUDA_INFO"
	.sectionflags	@""
	.align	4


	//----- nvinfo : EIATTR_CUDA_API_VERSION
	.align		4
        /*0000*/ 	.byte	0x04, 0x37
        /*0002*/ 	.short	(.L_192 - .L_191)
.L_191:
        /*0004*/ 	.word	0x00000082


	//----- nvinfo : EIATTR_KPARAM_INFO
	.align		4
.L_192:
        /*0008*/ 	.byte	0x04, 0x17
        /*000a*/ 	.short	(.L_194 - .L_193)
.L_193:
        /*000c*/ 	.word	0x00000000
        /*0010*/ 	.short	0x0000
        /*0012*/ 	.short	0x0000
        /*0014*/ 	.byte	0x00, 0xf0, 0x01, 0x2e


	//----- nvinfo : EIATTR_SPARSE_MMA_MASK
	.align		4
.L_194:
        /*0018*/ 	.byte	0x03, 0x50
        /*001a*/ 	.short	0x0000


	//----- nvinfo : EIATTR_MAXREG_COUNT
	.align		4
        /*001c*/ 	.byte	0x03, 0x1b
        /*001e*/ 	.short	0x00a8


	//----- nvinfo : EIATTR_MERCURY_ISA_VERSION
	.align		4
        /*0020*/ 	.byte	0x03, 0x5f
        /*0022*/ 	.short	0x0101


	//----- nvinfo : EIATTR_VRC_CTA_INIT_COUNT
	.align		4
        /*0024*/ 	.byte	0x02, 0x4a
	.zero		1
	.zero		1


	//----- nvinfo : EIATTR_EXIT_INSTR_OFFSETS
	.align		4
        /*0028*/ 	.byte	0x04, 0x1c
        /*002a*/ 	.short	(.L_196 - .L_195)


	//   ....[0]....
.L_195:
        /*002c*/ 	.word	0x00000010


	//----- nvinfo : EIATTR_MAX_THREADS
	.align		4
.L_196:
        /*0030*/ 	.byte	0x04, 0x05
        /*0032*/ 	.short	(.L_198 - .L_197)
.L_197:
        /*0034*/ 	.word	0x00000180
        /*0038*/ 	.word	0x00000001
        /*003c*/ 	.word	0x00000001


	//----- nvinfo : EIATTR_CBANK_PARAM_SIZE
	.align		4
.L_198:
        /*0040*/ 	.byte	0x03, 0x19
        /*0042*/ 	.short	0x0b80


	//----- nvinfo : EIATTR_PARAM_CBANK
	.align		4
        /*0044*/ 	.byte	0x04, 0x0a
        /*0046*/ 	.short	(.L_200 - .L_199)
	.align		4
.L_199:
        /*0048*/ 	.word	index@(.nv.constant0._ZN7cutlass13device_kernelIN5flash11enable_sm90INS1_16FlashAttnFwdSm90INS1_25CollectiveMainloopFwdSm90ILi2EN4cute5tupleIJNS5_1CILi1EEES8_S8_EEENS6_IJNS7_ILi64EEESA_SA_EEELi512ENS_10bfloat16_tEfNS_4arch4Sm90ELb0ELb1ELb0ELb0ELb0ELb0ELb0ELb0ELb0ELb0ELb0ELb0EEENS1_21CollectiveEpilogueFwdINS6_IJSA_NS7_ILi512EEESA_EEES9_SC_SE_Li256ELb0ELb0ELb0ELb0EEENS1_30DynamicPersistentTileSchedulerILi256ELi32ELb0ELb0ELb1EEEEEEEEEvNT_6ParamsE)
        /*004c*/ 	.short	0x0380
        /*004e*/ 	.short	0x0b80


	//----- nvinfo : EIATTR_SW_WAR
	.align		4
.L_200:
        /*0050*/ 	.byte	0x04, 0x36
        /*0052*/ 	.short	(.L_202 - .L_201)
.L_201:
        /*0054*/ 	.word	0x00000008
.L_202:


//--------------------- .nv.info._ZN7cutlass13device_kernelIN5flash11enable_sm90INS1_16FlashAttnFwdSm90INS1_25CollectiveMainloopFwdSm90ILi2EN4cute5tupleIJNS5_1CILi1EEES8_S8_EEENS6_IJNS7_ILi64EEESA_SA_EEELi512ENS_10bfloat16_tEfNS_4arch4Sm90ELb0ELb1ELb0ELb0ELb0ELb0ELb1ELb0ELb0ELb0ELb0ELb0EEENS1_21CollectiveEpilogueFwdINS6_IJSA_NS7_ILi512EEESA_EEES9_SC_SE_Li256ELb0ELb0ELb0ELb0EEENS1_30DynamicPersistentTileSchedulerILi256ELi32ELb0ELb0ELb1EEEEEEEEEvNT_6ParamsE --------------------------
	.section	.nv.info._ZN7cutlass13device_kernelIN5flash11enable_sm90INS1_16FlashAttnFwdSm90INS1_25CollectiveMainloopFwdSm90ILi2EN4cute5tupleIJNS5_1CILi1EEES8_S8_EEENS6_IJNS7_ILi64EEESA_SA_EEELi512ENS_10bfloat16_tEfNS_4arch4Sm90ELb0ELb1ELb0ELb0ELb0ELb0ELb1ELb0ELb0ELb0ELb0ELb0EEENS1_21CollectiveEpilogueFwdINS6_IJSA_NS7_ILi512EEESA_EEES9_SC_SE_Li256ELb0ELb0ELb0ELb0EEENS1_30DynamicPersistentTileSchedulerILi256ELi32ELb0ELb0ELb1EEEEEEEEEvNT_6ParamsE,"",@"SHT_CUDA_INFO"
	.sectionflags	@""
	.align	4


	//----- nvinfo : EIATTR_CUDA_API_VERSION
	.align		4
        /*0000*/ 	.byte	0x04, 0x37
        /*0002*/ 	.short	(.L_204 - .L_203)
.L_203:
        /*0004*/ 	.word	0x00000082


	//----- nvinfo : EIATTR_KPARAM_INFO
	.align		4
.L_204:
        /*0008*/ 	.byte	0x04, 0x17
        /*000a*/ 	.short	(.L_206 - .L_205)
.L_205:
        /*000c*/ 	.word	0x00000000
        /*0010*/ 	.short	0x0000
        /*0012*/ 	.short	0x0000
        /*0014*/ 	.byte	0x00, 0xf0, 0x01, 0x32


	//----- nvinfo : EIATTR_SPARSE_MMA_MASK
	.align		4
.L_206:
        /*0018*/ 	.byte	0x03, 0x50
        /*001a*/ 	.short	0x0000


	//----- nvinfo : EIATTR_MAXREG_COUNT
	.align		4
        /*001c*/ 	.byte	0x03, 0x1b
        /*001e*/ 	.short	0x00a8


	//----- nvinfo : EIATTR_MERCURY_ISA_VERSION
	.align		4
        /*0020*/ 	.byte	0x03, 0x5f
        /*0022*/ 	.short	0x0101


	//----- nvinfo : EIATTR_VRC_CTA_INIT_COUNT
	.align		4
        /*0024*/ 	.byte	0x02, 0x4a
	.zero		1
	.zero		1


	//----- nvinfo : EIATTR_EXIT_INSTR_OFFSETS
	.align		4
        /*0028*/ 	.byte	0x04, 0x1c
        /*002a*/ 	.short	(.L_208 - .L_207)


	//   ....[0]....
.L_207:
        /*002c*/ 	.word	0x00000010


	//----- nvinfo : EIATTR_MAX_THREADS
	.align		4
.L_208:
        /*0030*/ 	.byte	0x04, 0x05
        /*0032*/ 	.short	(.L_210 - .L_209)
.L_209:
        /*0034*/ 	.word	0x00000180
        /*0038*/ 	.word	0x00000001
        /*003c*/ 	.word	0x00000001


	//----- nvinfo : EIATTR_CBANK_PARAM_SIZE
	.align		4
.L_210:
        /*0040*/ 	.byte	0x03, 0x19
        /*0042*/ 	.short	0x0c80


	//----- nvinfo : EIATTR_PARAM_CBANK
	.align		4
        /*0044*/ 	.byte	0x04, 0x0a
        /*0046*/ 	.short	(.L_212 - .L_211)
	.align		4
.L_211:
        /*0048*/ 	.word	index@(.nv.constant0._ZN7cutlass13device_kernelIN5flash11enable_sm90INS1_16FlashAttnFwdSm90INS1_25CollectiveMainloopFwdSm90ILi2EN4cute5tupleIJNS5_1CILi1EEES8_S8_EEENS6_IJNS7_ILi64EEESA_SA_EEELi512ENS_10bfloat16_tEfNS_4arch4Sm90ELb0ELb1ELb0ELb0ELb0ELb0ELb1ELb0ELb0ELb0ELb0ELb0EEENS1_21CollectiveEpilogueFwdINS6_IJSA_NS7_ILi512EEESA_EEES9_SC_SE_Li256ELb0ELb0ELb0ELb0EEENS1_30DynamicPersistentTileSchedulerILi256ELi32ELb0ELb0ELb1EEEEEEEEEvNT_6ParamsE)
        /*004c*/ 	.short	0x0380
        /*004e*/ 	.short	0x0c80


	//----- nvinfo : EIATTR_SW_WAR
	.align		4
.L_212:
        /*0050*/ 	.byte	0x04, 0x36
        /*0052*/ 	.short	(.L_214 - .L_213)
.L_213:
        /*0054*/ 	.word	0x00000008
.L_214:


//--------------------- .nv.info._ZN7cutlass13device_kernelIN5flash11enable_sm90INS1_16FlashAttnFwdSm90INS1_25CollectiveMainloopFwdSm90ILi2EN4cute5tupleIJNS5_1CILi1EEES8_S8_EEENS6_IJNS7_ILi64EEESA_SA_EEELi512ENS_10bfloat16_tEfNS_4arch4Sm90ELb0ELb1ELb0ELb1ELb0ELb0ELb0ELb0ELb0ELb0ELb0ELb0EEENS1_21CollectiveEpilogueFwdINS6_IJSA_NS7_ILi512EEESA_EEES9_SC_SE_Li256ELb1ELb0ELb0ELb0EEENS1_36VarlenDynamicPersistentTileSchedulerILi64ELi64ELi256ELi32ELb0ELb0ELb1ELb1ELb0ELb1EEEEEEEEEvNT_6ParamsE --------------------------
	.section	.nv.info._ZN7cutlass13device_kernelIN5flash11enable_sm90INS1_16FlashAttnFwdSm90INS1_25CollectiveMainloopFwdSm90ILi2EN4cute5tupleIJNS5_1CILi1EEES8_S8_EEENS6_IJNS7_ILi64EEESA_SA_EEELi512ENS_10bfloat16_tEfNS_4arch4Sm90ELb0ELb1ELb0ELb1ELb0ELb0ELb0ELb0ELb0ELb0ELb0ELb0EEENS1_21CollectiveEpilogueFwdINS6_IJSA_NS7_ILi512EEESA_EEES9_SC_SE_Li256ELb1ELb0ELb0ELb0EEENS1_36VarlenDynamicPersistentTileSchedulerILi64ELi64ELi256ELi32ELb0ELb0ELb1ELb1ELb0ELb1EEEEEEEEEvNT_6ParamsE,"",@"SHT_CUDA_INFO"
	.sectionflags	@""
	.align	4


	//----- nvinfo : EIATTR_CUDA_API_VERSION
	.align		4
        /*0000*/ 	.byte	0x04, 0x37
        /*0002*/ 	.short	(.L_216 - .L_215)
.L_215:
        /*0004*/ 	.word	0x00000082


	//----- nvinfo : EIATTR_KPARAM_INFO
	.align		4
.L_216:
        /*0008*/ 	.byte	0x04, 0x17
        /*000a*/ 	.short	(.L_218 - .L_217)
.L_217:
        /*000c*/ 	.word	0x00000000
        /*0010*/ 	.short	0x0000
        /*0012*/ 	.short	0x0000
        /*0014*/ 	.byte	0x00, 0xf0, 0x01, 0x28


	//----- nvinfo : EIATTR_SPARSE_MMA_MASK
	.align		4
.L_218:
        /*0018*/ 	.byte	0x03, 0x50
        /*001a*/ 	.short	0x0000


	//----- nvinfo : EIATTR_MAXREG_COUNT
	.align		4
        /*001c*/ 	.byte	0x03, 0x1b
        /*001e*/ 	.short	0x00a8


	//----- nvinfo : EIATTR_MERCURY_ISA_VERSION
	.align		4
        /*0020*/ 	.byte	0x03, 0x5f
        /*0022*/ 	.short	0x0101


	//----- nvinfo : EIATTR_VRC_CTA_INIT_COUNT
	.align		4
        /*0024*/ 	.byte	0x02, 0x4a
	.zero		1
	.zero		1


	//----- nvinfo : EIATTR_EXIT_INSTR_OFFSETS
	.align		4
        /*0028*/ 	.byte	0x04, 0x1c
        /*002a*/ 	.short	(.L_220 - .L_219)


	//   ....[0]....
.L_219:
        /*002c*/ 	.word	0x00000010


	//----- nvinfo : EIATTR_MAX_THREADS
	.align		4
.L_220:
        /*0030*/ 	.byte	0x04, 0x05
        /*0032*/ 	.short	(.L_222 - .L_221)
.L_221:
        /*0034*/ 	.word	0x00000180
        /*0038*/ 	.word	0x00000001
        /*003c*/ 	.word	0x00000001


	//----- nvinfo : EIATTR_CBANK_PARAM_SIZE
	.align		4
.L_222:
        /*0040*/ 	.byte	0x03, 0x19
        /*0042*/ 	.short	0x0a00


	//----- nvinfo : EIATTR_PARAM_CBANK
	.align		4
        /*0044*/ 	.byte	0x04, 0x0a
        /*0046*/ 	.short	(.L_224 - .L_223)
	.align		4
.L_223:
        /*0048*/ 	.word	index@(.nv.constant0._ZN7cutlass13device_kernelIN5flash11enable_sm90INS1_16FlashAttnFwdSm90INS1_25CollectiveMainloopFwdSm90ILi2EN4cute5tupleIJNS5_1CILi1EEES8_S8_EEENS6_IJNS7_ILi64EEESA_SA_EEELi512ENS_10bfloat16_tEfNS_4arch4Sm90ELb0ELb1ELb0ELb1ELb0ELb0ELb0ELb0ELb0ELb0ELb0ELb0EEENS1_21CollectiveEpilogueFwdINS6_IJSA_NS7_ILi512EEESA_EEES9_SC_SE_Li256ELb1ELb0ELb0ELb0EEENS1_36VarlenDynamicPersistentTileSchedulerILi64ELi64ELi256ELi32ELb0ELb0ELb1ELb1ELb0ELb1EEEEEEEEEvNT_6ParamsE)
        /*004c*/ 	.short	0x0380
        /*004e*/ 	.short	0x0a00


	//----- nvinfo : EIATTR_SW_WAR
	.align		4
.L_224:
        /*0050*/ 	.byte	0x04, 0x36
        /*0052*/ 	.short	(.L_226 - .L_225)
.L_225:
        /*0054*/ 	.word	0x00000008
.L_226:


//--------------------- .nv.info._ZN7cutlass13device_kernelIN5flash11enable_sm90INS1_16FlashAttnFwdSm90INS1_25CollectiveMainloopFwdSm90ILi2EN4cute5tupleIJNS5_1CILi1EEES8_S8_EEENS6_IJNS7_ILi64EEESA_SA_EEELi512ENS_10bfloat16_tEfNS_4arch4Sm90ELb0ELb1ELb0ELb1ELb0ELb1ELb0ELb0ELb0ELb0ELb0ELb0EEENS1_21CollectiveEpilogueFwdINS6_IJSA_NS7_ILi512EEESA_EEES9_SC_SE_Li256ELb1ELb0ELb0ELb0EEENS1_36VarlenDynamicPersistentTileSchedulerILi64ELi64ELi256ELi32ELb0ELb0ELb1ELb1ELb0ELb1EEEEEEEEEvNT_6ParamsE --------------------------
	.section	.nv.info._ZN7cutlass13device_kernelIN5flash11enable_sm90INS1_16FlashAttnFwdSm90INS1_25CollectiveMainloopFwdSm90ILi2EN4cute5tupleIJNS5_1CILi1EEES8_S8_EEENS6_IJNS7_ILi64EEESA_SA_EEELi512ENS_10bfloat16_tEfNS_4arch4Sm90ELb0ELb1ELb0ELb1ELb0ELb1ELb0ELb0ELb0ELb0ELb0ELb0EEENS1_21CollectiveEpilogueFwdINS6_IJSA_NS7_ILi512EEESA_EEES9_SC_SE_Li256ELb1ELb0ELb0ELb0EEENS1_36VarlenDynamicPersistentTileSchedulerILi64ELi64ELi256ELi32ELb0ELb0ELb1ELb1ELb0ELb1EEEEEEEEEvNT_6ParamsE,"",@"SHT_CUDA_INFO"
	.sectionflags	@""
	.align	4


	//----- nvinfo : EIATTR_CUDA_API_VERSION
	.align		4
        /*0000*/ 	.byte	0x04, 0x37
        /*0002*/ 	.short	(.L_228 - .L_227)
.L_227:
        /*0004*/ 	.word	0x00000082


	//----- nvinfo : EIATTR_KPARAM_INFO
	.align		4
.L_228:
        /*0008*/ 	.byte	0x04, 0x17
        /*000a*/ 	.short	(.L_230 - .L_229)
.L_229:
        /*000c*/ 	.word	0x00000000
        /*0010*/ 	.short	0x0000
        /*0012*/ 	.short	0x0000
        /*0014*/ 	.byte	0x00, 0xf0, 0x01, 0x28


	//----- nvinfo : EIATTR_SPARSE_MMA_MASK
	.align		4
.L_230:
        /*0018*/ 	.byte	0x03, 0x50
        /*001a*/ 	.short	0x0000


	//----- nvinfo : EIATTR_MAXREG_COUNT
	.align		4
        /*001c*/ 	.byte	0x03, 0x1b
        /*001e*/ 	.short	0x00a8


	//----- nvinfo : EIATTR_MERCURY_ISA_VERSION
	.align		4
        /*0020*/ 	.byte	0x03, 0x5f
        /*0022*/ 	.short	0x0101


	//----- nvinfo : EIATTR_VRC_CTA_INIT_COUNT
	.align		4
        /*0024*/ 	.byte	0x02, 0x4a
	.zero		1
	.zero		1


	//----- nvinfo : EIATTR_EXIT_INSTR_OFFSETS
	.align		4
        /*0028*/ 	.byte	0x04, 0x1c
        /*002a*/ 	.short	(.L_232 - .L_231)


	//   ....[0]....
.L_231:
        /*002c*/ 	.word	0x00000010


	//----- nvinfo : EIATTR_MAX_THREADS
	.align		4
.L_232:
        /*0030*/ 	.byte	0x04, 0x05
        /*0032*/ 	.short	(.L_234 - .L_233)
.L_233:
        /*0034*/ 	.word	0x00000180
        /*0038*/ 	.word	0x00000001
        /*003c*/ 	.word	0x00000001


	//----- nvinfo : EIATTR_CBANK_PARAM_SIZE
	.align		4
.L_234:
        /*0040*/ 	.byte	0x03, 0x19
        /*0042*/ 	.short	0x0a00


	//----- nvinfo : EIATTR_PARAM_CBANK
	.align		4
        /*0044*/ 	.byte	0x04, 0x0a
        /*0046*/ 	.short	(.L_236 - .L_235)
	.align		4
.L_235:
        /*0048*/ 	.word	index@(.nv.constant0._ZN7cutlass13device_kernelIN5flash11enable_sm90INS1_16FlashAttnFwdSm90INS1_25CollectiveMainloopFwdSm90ILi2EN4cute5tupleIJNS5_1CILi1EEES8_S8_EEENS6_IJNS7_ILi64EEESA_SA_EEELi512ENS_10bfloat16_tEfNS_4arch4Sm90ELb0ELb1ELb0ELb1ELb0ELb1ELb0ELb0ELb0ELb0ELb0ELb0EEENS1_21CollectiveEpilogueFwdINS6_IJSA_NS7_ILi512EEESA_EEES9_SC_SE_Li256ELb1ELb0ELb0ELb0EEENS1_36VarlenDynamicPersistentTileSchedulerILi64ELi64ELi256ELi32ELb0ELb0ELb1ELb1ELb0ELb1EEEEEEEEEvNT_6ParamsE)
        /*004c*/ 	.short	0x0380
        /*004e*/ 	.short	0x0a00


	//----- nvinfo : EIATTR_SW_WAR
	.align		4
.L_236:
        /*0050*/ 	.byte	0x04, 0x36
        /*0052*/ 	.short	(.L_238 - .L_237)
.L_237:
        /*0054*/ 	.word	0x00000008
.L_238:


//--------------------- .nv.info._ZN7cutlass13device_kernelIN5flash11enable_sm90INS1_16FlashAttnFwdSm90INS1_25CollectiveMainloopFwdSm90ILi2EN4cute5tupleIJNS5_1CILi1EEES8_S8_EEENS6_IJNS7_ILi64EEESA_SA_EEELi512ENS_10bfloat16_tEfNS_4arch4Sm90ELb0ELb1ELb0ELb1ELb0ELb0ELb1ELb0ELb0ELb0ELb0ELb0EEENS1_21CollectiveEpilogueFwdINS6_IJSA_NS7_ILi512EEESA_EEES9_SC_SE_Li256ELb1ELb0ELb0ELb0EEENS1_36VarlenDynamicPersistentTileSchedulerILi64ELi64ELi256ELi32ELb0ELb0ELb1ELb1ELb0ELb1EEEEEEEEEvNT_6ParamsE --------------------------
	.section	.nv.info._ZN7cutlass13device_kernelIN5flash11enable_sm90INS1_16FlashAttnFwdSm90INS1_25CollectiveMainloopFwdSm90ILi2EN4cute5tupleIJNS5_1CILi1EEES8_S8_EEENS6_IJNS7_ILi64EEESA_SA_EEELi512ENS_10bfloat16_tEfNS_4arch4Sm90ELb0ELb1ELb0ELb1ELb0ELb0ELb1ELb0ELb0ELb0ELb0ELb0EEENS1_21CollectiveEpilogueFwdINS6_IJSA_NS7_ILi512EEESA_EEES9_SC_SE_Li256ELb1ELb0ELb0ELb0EEENS1_36VarlenDynamicPersistentTileSchedulerILi64ELi64ELi256ELi32ELb0ELb0ELb1ELb1ELb0ELb1EEEEEEEEEvNT_6ParamsE,"",@"SHT_CUDA_INFO"
	.sectionflags	@""
	.align	4


	//----- nvinfo : EIATTR_CUDA_API_VERSION
	.align		4
        /*0000*/ 	.byte	0x04, 0x37
        /*0002*/ 	.short	(.L_240 - .L_239)
.L_239:
        /*0004*/ 	.word	0x00000082


	//----- nvinfo : EIATTR_KPARAM_INFO
	.align		4
.L_240:
        /*0008*/ 	.byte	0x04, 0x17
        /*000a*/ 	.short	(.L_242 - .L_241)
.L_241:
        /*000c*/ 	.word	0x00000000
        /*0010*/ 	.short	0x0000
        /*0012*/ 	.short	0x0000
        /*0014*/ 	.byte	0x00, 0xf0, 0x01, 0x2c


	//----- nvinfo : EIATTR_SPARSE_MMA_MASK
	.align		4
.L_242:
        /*0018*/ 	.byte	0x03, 0x50
        /*001a*/ 	.short	0x0000


	//----- nvinfo : EIATTR_MAXREG_COUNT
	.align		4
        /*001c*/ 	.byte	0x03, 0x1b
        /*001e*/ 	.short	0x00a8


	//----- nvinfo : EIATTR_MERCURY_ISA_VERSION
	.align		4
        /*0020*/ 	.byte	0x03, 0x5f
        /*0022*/ 	.short	0x0101


	//----- nvinfo : EIATTR_VRC_CTA_INIT_COUNT
	.align		4
        /*0024*/ 	.byte	0x02, 0x4a
	.zero		1
	.zero		1


	//----- nvinfo : EIATTR_EXIT_INSTR_OFFSETS
	.align		4
        /*0028*/ 	.byte	0x04, 0x1c
        /*002a*/ 	.short	(.L_244 - .L_243)


	//   ....[0]....
.L_243:
        /*002c*/ 	.word	0x00000010


	//----- nvinfo : EIATTR_MAX_THREADS
	.align		4
.L_244:
        /*0030*/ 	.byte	0x04, 0x05
        /*0032*/ 	.short	(.L_246 - .L_245)
.L_245:
        /*0034*/ 	.word	0x00000180
        /*0038*/ 	.word	0x00000001
        /*003c*/ 	.word	0x00000001


	//----- nvinfo : EIATTR_CBANK_PARAM_SIZE
	.align		4
.L_246:
        /*0040*/ 	.byte	0x03, 0x19
        /*0042*/ 	.short	0x0b00


	//----- nvinfo : EIATTR_PARAM_CBANK
	.align		4
        /*0044*/ 	.byte	0x04, 0x0a
        /*0046*/ 	.short	(.L_248 - .L_247)
	.align		4
.L_247:
        /*0048*/ 	.word	index@(.nv.constant0._ZN7cutlass13device_kernelIN5flash11enable_sm90INS1_16FlashAttnFwdSm90INS1_25CollectiveMainloopFwdSm90ILi2EN4cute5tupleIJNS5_1CILi1EEES8_S8_EEENS6_IJNS7_ILi64EEESA_SA_EEELi512ENS_10bfloat16_tEfNS_4arch4Sm90ELb0ELb1ELb0ELb1ELb0ELb0ELb1ELb0ELb0ELb0ELb0ELb0EEENS1_21CollectiveEpilogueFwdINS6_IJSA_NS7_ILi512EEESA_EEES9_SC_SE_Li256ELb1ELb0ELb0ELb0EEENS1_36VarlenDynamicPersistentTileSchedulerILi64ELi64ELi256ELi32ELb0ELb0ELb1ELb1ELb0ELb1EEEEEEEEEvNT_6ParamsE)
        /*004c*/ 	.short	0x0380
        /*004e*/ 	.short	0x0b00


	//----- nvinfo : EIATTR_SW_WAR
	.align		4
.L_248:
        /*0050*/ 	.byte	0x04, 0x36
        /*0052*/ 	.short	(.L_250 - .L_249)
.L_249:
        /*0054*/ 	.word	0x00000008
.L_250:


//--------------------- .nv.info._ZN7cutlass13device_kernelIN5flash11enable_sm90INS1_16FlashAttnFwdSm90INS1_25CollectiveMainloopFwdSm90ILi2EN4cute5tupleIJNS5_1CILi1EEES8_S8_EEENS6_IJNS7_ILi64EEESA_SA_EEELi512ENS_10bfloat16_tEfNS_4arch4Sm90ELb0ELb1ELb0ELb1ELb0ELb1ELb1ELb0ELb0ELb0ELb0ELb0EEENS1_21CollectiveEpilogueFwdINS6_IJSA_NS7_ILi512EEESA_EEES9_SC_SE_Li256ELb1ELb0ELb0ELb0EEENS1_36VarlenDynamicPersistentTileSchedulerILi64ELi64ELi256ELi32ELb0ELb0ELb1ELb1ELb0ELb1EEEEEEEEEvNT_6ParamsE --------------------------
	.section	.nv.info._ZN7cutlass13device_kernelIN5flash11enable_sm90INS1_16FlashAttnFwdSm90INS1_25CollectiveMainloopFwdSm90ILi2EN4cute5tupleIJNS5_1CILi1EEES8_S8_EEENS6_IJNS7_ILi64EEESA_SA_EEELi512ENS_10bfloat16_tEfNS_4arch4Sm90ELb0ELb1ELb0ELb1ELb0ELb1ELb1ELb0ELb0ELb0ELb0ELb0EEENS1_21CollectiveEpilogueFwdINS6_IJSA_NS7_ILi512EEESA_EEES9_SC_SE_Li256ELb1ELb0ELb0ELb0EEENS1_36VarlenDynamicPersistentTileSchedulerILi64ELi64ELi256ELi32ELb0ELb0ELb1ELb1ELb0ELb1EEEEEEEEEvNT_6ParamsE,"",@"SHT_CUDA_INFO"
	.sectionflags	@""
	.align	4


	//----- nvinfo : EIATTR_CUDA_API_VERSION
	.align		4
        /*0000*/ 	.byte	0x04, 0x37
        /*0002*/ 	.short	(.L_252 - .L_251)
.L_251:
        /*0004*/ 	.word	0x00000082


	//----- nvinfo : EIATTR_KPARAM_INFO
	.align		4
.L_252:
        /*0008*/ 	.byte	0x04, 0x17
        /*000a*/ 	.short	(.L_254 - .L_253)
.L_253:
        /*000c*/ 	.word	0x00000000
        /*0010*/ 	.short	0x0000
        /*0012*/ 	.short	0x0000
        /*0014*/ 	.byte	0x00, 0xf0, 0x01, 0x2c


	//----- nvinfo : EIATTR_SPARSE_MMA_MASK
	.align		4
.L_254:
        /*0018*/ 	.byte	0x03, 0x50
        /*001a*/ 	.short	0x0000


	//----- nvinfo : EIATTR_MAXREG_COUNT
	.align		4
        /*001c*/ 	.byte	0x03, 0x1b
        /*001e*/ 	.short	0x00a8


	//----- nvinfo : EIATTR_MERCURY_ISA_VERSION
	.align		4
        /*0020*/ 	.byte	0x03, 0x5f
        /*0022*/ 	.short	0x0101


	//----- nvinfo : EIATTR_VRC_CTA_INIT_COUNT
	.align		4
        /*0024*/ 	.byte	0x02, 0x4a
	.zero		1
	.zero		1


	//----- nvinfo : EIATTR_EXIT_INSTR_OFFSETS
	.align		4
        /*0028*/ 	.byte	0x04, 0x1c
        /*002a*/ 	.short	(.L_256 - .L_255)


	//   ....[0]....
.L_255:
        /*002c*/ 	.word	0x00000010


	//----- nvinfo : EIATTR_MAX_THREADS
	.align		4
.L_256:
        /*0030*/ 	.byte	0x04, 0x05
        /*0032*/ 	.short	(.L_258 - .L_257)
.L_257:
        /*0034*/ 	.word	0x00000180
        /*0038*/ 	.word	0x00000001
        /*003c*/ 	.word	0x00000001


	//----- nvinfo : EIATTR_CBANK_PARAM_SIZE
	.align		4
.L_258:
        /*0040*/ 	.byte	0x03, 0x19
        /*0042*/ 	.short	0x0b00


	//----- nvinfo : EIATTR_PARAM_CBANK
	.align		4
        /*0044*/ 	.byte	0x04, 0x0a
        /*0046*/ 	.short	(.L_260 - .L_259)
	.align		4
.L_259:
        /*0048*/ 	.word	index@(.nv.constant0._ZN7cutlass13device_kernelIN5flash11enable_sm90INS1_16FlashAttnFwdSm90INS1_25CollectiveMainloopFwdSm90ILi2EN4cute5tupleIJNS5_1CILi1EEES8_S8_EEENS6_IJNS7_ILi64EEESA_SA_EEELi512ENS_10bfloat16_tEfNS_4arch4Sm90ELb0ELb1ELb0ELb1ELb0ELb1ELb1ELb0ELb0ELb0ELb0ELb0EEENS1_21CollectiveEpilogueFwdINS6_IJSA_NS7_ILi512EEESA_EEES9_SC_SE_Li256ELb1ELb0ELb0ELb0EEENS1_36VarlenDynamicPersistentTileSchedulerILi64ELi64ELi256ELi32ELb0ELb0ELb1ELb1ELb0ELb1EEEEEEEEEvNT_6ParamsE)
        /*004c*/ 	.short	0x0380
        /*004e*/ 	.short	0x0b00


	//----- nvinfo : EIATTR_SW_WAR
	.align		4
.L_260:
        /*0050*/ 	.byte	0x04, 0x36
        /*0052*/ 	.short	(.L_262 - .L_261)
.L_261:
        /*0054*/ 	.word	0x00000008
.L_262:


//--------------------- .nv.info._ZN7cutlass13device_kernelIN5flash11enable_sm90INS1_16FlashAttnFwdSm90INS1_25CollectiveMainloopFwdSm90ILi2EN4cute5tupleIJNS5_1CILi1EEES8_S8_EEENS6_IJNS7_ILi64EEESA_SA_EEELi512ENS_10bfloat16_tEfNS_4arch4Sm90ELb1ELb0ELb0ELb0ELb0ELb0ELb0ELb0ELb0ELb0ELb0ELb0EEENS1_21CollectiveEpilogueFwdINS6_IJSA_NS7_ILi512EEESA_EEES9_SC_SE_Li256ELb0ELb0ELb0ELb0EEENS1_30DynamicPersistentTileSchedulerILi256ELi32ELb0ELb0ELb1EEEEEEEEEvNT_6ParamsE --------------------------
	.section	.nv.info._ZN7cutlass13device_kernelIN5flash11enable_sm90INS1_16FlashAttnFwdSm90INS1_25CollectiveMainloopFwdSm90ILi2EN4cute5tupleIJNS5_1CILi1EEES8_S8_EEENS6_IJNS7_ILi64EEESA_SA_EEELi512ENS_10bfloat16_tEfNS_4arch4Sm90ELb1ELb0ELb0ELb0ELb0ELb0ELb0ELb0ELb0ELb0ELb0ELb0EEENS1_21CollectiveEpilogueFwdINS6_IJSA_NS7_ILi512EEESA_EEES9_SC_SE_Li256ELb0ELb0ELb0ELb0EEENS1_30DynamicPersistentTileSchedulerILi256ELi32ELb0ELb0ELb1EEEEEEEEEvNT_6ParamsE,"",@"SHT_CUDA_INFO"
	.sectionflags	@""
	.align	4


	//----- nvinfo : EIATTR_CUDA_API_VERSION
	.align		4
        /*0000*/ 	.byte	0x04, 0x37
        /*0002*/ 	.short	(.L_264 - .L_263)
.L_263:
        /*0004*/ 	.word	0x00000082


	//----- nvinfo : EIATTR_KPARAM_INFO
	.align		4
.L_264:
        /*0008*/ 	.byte	0x04, 0x17
        /*000a*/ 	.short	(.L_266 - .L_265)
.L_265:
        /*000c*/ 	.word	0x00000000
        /*0010*/ 	.short	0x0000
        /*0012*/ 	.short	0x0000
        /*0014*/ 	.byte	0x00, 0xf0, 0x01, 0x2e


	//----- nvinfo : EIATTR_SPARSE_MMA_MASK
	.align		4
.L_266:
        /*0018*/ 	.byte	0x03, 0x50
        /*001a*/ 	.short	0x0000


	//----- nvinfo : EIATTR_MAXREG_COUNT
	.align		4
        /*001c*/ 	.byte	0x03, 0x1b
        /*001e*/ 	.short	0x00a8


	//----- nvinfo : EIATTR_MERCURY_ISA_VERSION
	.align		4
        /*0020*/ 	.byte	0x03, 0x5f
        /*0022*/ 	.short	0x0101


	//----- nvinfo : EIATTR_VRC_CTA_INIT_COUNT
	.align		4
        /*0024*/ 	.byte	0x02, 0x4a
	.zero		1
	.zero		1


	//----- nvinfo : EIATTR_EXIT_INSTR_OFFSETS
	.align		4
        /*0028*/ 	.byte	0x04, 0x1c
        /*002a*/ 	.short	(.L_268 - .L_267)


	//   ....[0]....
.L_267:
        /*002c*/ 	.word	0x00000010


	//----- nvinfo : EIATTR_MAX_THREADS
	.align		4
.L_268:
        /*0030*/ 	.byte	0x04, 0x05
        /*0032*/ 	.short	(.L_270 - .L_269)
.L_269:
        /*0034*/ 	.word	0x00000180
        /*0038*/ 	.word	0x00000001
        /*003c*/ 	.word	0x00000001


	//----- nvinfo : EIATTR_CBANK_PARAM_SIZE
	.align		4
.L_270:
        /*0040*/ 	.byte	0x03, 0x19
        /*0042*/ 	.short	0x0b80


	//----- nvinfo : EIATTR_PARAM_CBANK
	.align		4
        /*0044*/ 	.byte	0x04, 0x0a
        /*0046*/ 	.short	(.L_272 - .L_271)
	.align		4
.L_271:
        /*0048*/ 	.word	index@(.nv.constant0._ZN7cutlass13device_kernelIN5flash11enable_sm90INS1_16FlashAttnFwdSm90INS1_25CollectiveMainloopFwdSm90ILi2EN4cute5tupleIJNS5_1CILi1EEES8_S8_EEENS6_IJNS7_ILi64EEESA_SA_EEELi512ENS_10bfloat16_tEfNS_4arch4Sm90ELb1ELb0ELb0ELb0ELb0ELb0ELb0ELb0ELb0ELb0ELb0ELb0EEENS1_21CollectiveEpilogueFwdINS6_IJSA_NS7_ILi512EEESA_EEES9_SC_SE_Li256ELb0ELb0ELb0ELb0EEENS1_30DynamicPersistentTileSchedulerILi256ELi32ELb0ELb0ELb1EEEEEEEEEvNT_6ParamsE)
        /*004c*/ 	.short	0x0380
        /*004e*/ 	.short	0x0b80


	//----- nvinfo : EIATTR_SW_WAR
	.align		4
.L_272:
        /*0050*/ 	.byte	0x04, 0x36
        /*0052*/ 	.short	(.L_274 - .L_273)
.L_273:
        /*0054*/ 	.word	0x00000008
.L_274:


//--------------------- .nv.info._ZN7cutlass13device_kernelIN5flash11enable_sm90INS1_16FlashAttnFwdSm90INS1_25CollectiveMainloopFwdSm90ILi2EN4cute5tupleIJNS5_1CILi1EEES8_S8_EEENS6_IJNS7_ILi64EEESA_SA_EEELi512ENS_10bfloat16_tEfNS_4arch4Sm90ELb1ELb0ELb0ELb0ELb0ELb0ELb1ELb0ELb0ELb0ELb0ELb0EEENS1_21CollectiveEpilogueFwdINS6_IJSA_NS7_ILi512EEESA_EEES9_SC_SE_Li256ELb0ELb0ELb0ELb0EEENS1_30DynamicPersistentTileSchedulerILi256ELi32ELb0ELb0ELb1EEEEEEEEEvNT_6ParamsE --------------------------
	.section	.nv.info._ZN7cutlass13device_kernelIN5flash11enable_sm90INS1_16FlashAttnFwdSm90INS1_25CollectiveMainloopFwdSm90ILi2EN4cute5tupleIJNS5_1CILi1EEES8_S8_EEENS6_IJNS7_ILi64EEESA_SA_EEELi512ENS_10bfloat16_tEfNS_4arch4Sm90ELb1ELb0ELb0ELb0ELb0ELb0ELb1ELb0ELb0ELb0ELb0ELb0EEENS1_21CollectiveEpilogueFwdINS6_IJSA_NS7_ILi512EEESA_EEES9_SC_SE_Li256ELb0ELb0ELb0ELb0EEENS1_30DynamicPersistentTileSchedulerILi256ELi32ELb0ELb0ELb1EEEEEEEEEvNT_6ParamsE,"",@"SHT_CUDA_INFO"
	.sectionflags	@""
	.align	4


	//----- nvinfo : EIATTR_CUDA_API_VERSION
	.align		4
        /*0000*/ 	.byte	0x04, 0x37
        /*0002*/ 	.short	(.L_276 - .L_275)
.L_275:
        /*0004*/ 	.word	0x00000082


	//----- nvinfo : EIATTR_KPARAM_INFO
	.align		4
.L_276:
        /*0008*/ 	.byte	0x04, 0x17
        /*000a*/ 	.short	(.L_278 - .L_277)
.L_277:
        /*000c*/ 	.word	0x00000000
        /*0010*/ 	.short	0x0000
        /*0012*/ 	.short	0x0000
        /*0014*/ 	.byte	0x00, 0xf0, 0x01, 0x32


	//----- nvinfo : EIATTR_SPARSE_MMA_MASK
	.align		4
.L_278:
        /*0018*/ 	.byte	0x03, 0x50
        /*001a*/ 	.short	0x0000


	//----- nvinfo : EIATTR_MAXREG_COUNT
	.align		4
        /*001c*/ 	.byte	0x03, 0x1b
        /*001e*/ 	.short	0x00a8


	//----- nvinfo : EIATTR_MERCURY_ISA_VERSION
	.align		4
        /*0020*/ 	.byte	0x03, 0x5f
        /*0022*/ 	.short	0x0101


	//----- nvinfo : EIATTR_VRC_CTA_INIT_COUNT
	.align		4
        /*0024*/ 	.byte	0x02, 0x4a
	.zero		1
	.zero		1


	//----- nvinfo : EIATTR_EXIT_INSTR_OFFSETS
	.align		4
        /*0028*/ 	.byte	0x04, 0x1c
        /*002a*/ 	.short	(.L_280 - .L_279)


	//   ....[0]....
.L_279:
        /*002c*/ 	.word	0x00000010


	//----- nvinfo : EIATTR_MAX_THREADS
	.align		4
.L_280:
        /*0030*/ 	.byte	0x04, 0x05
        /*0032*/ 	.short	(.L_282 - .L_281)
.L_281:
        /*0034*/ 	.word	0x00000180
        /*0038*/ 	.word	0x00000001
        /*003c*/ 	.word	0x00000001


	//----- nvinfo : EIATTR_CBANK_PARAM_SIZE
	.align		4
.L_282:
        /*0040*/ 	.byte	0x03, 0x19
        /*0042*/ 	.short	0x0c80


	//----- nvinfo : EIATTR_PARAM_CBANK
	.align		4
        /*0044*/ 	.byte	0x04, 0x0a
        /*0046*/ 	.short	(.L_284 - .L_283)
	.align		4
.L_283:
        /*0048*/ 	.word	index@(.nv.constant0._ZN7cutlass13device_kernelIN5flash11enable_sm90INS1_16FlashAttnFwdSm90INS1_25CollectiveMainloopFwdSm90ILi2EN4cute5tupleIJNS5_1CILi1EEES8_S8_EEENS6_IJNS7_ILi64EEESA_SA_EEELi512ENS_10bfloat16_tEfNS_4arch4Sm90ELb1ELb0ELb0ELb0ELb0ELb0ELb1ELb0ELb0ELb0ELb0ELb0EEENS1_21CollectiveEpilogueFwdINS6_IJSA_NS7_ILi512EEESA_EEES9_SC_SE_Li256ELb0ELb0ELb0ELb0EEENS1_30DynamicPersistentTileSchedulerILi256ELi32ELb0ELb0ELb1EEEEEEEEEvNT_6ParamsE)
        /*004c*/ 	.short	0x0380
        /*004e*/ 	.short	0x0c80


	//----- nvinfo : EIATTR_SW_WAR
	.align		4
.L_284:
        /*0050*/ 	.byte	0x04, 0x36
        /*0052*/ 	.short	(.L_286 - .L_285)
.L_285:
        /*0054*/ 	.word	0x00000008
.L_286:


//--------------------- .nv.info._ZN7cutlass13device_kernelIN5flash11enable_sm90INS1_16FlashAttnFwdSm90INS1_25CollectiveMainloopFwdSm90ILi2EN4cute5tupleIJNS5_1CILi1EEES8_S8_EEENS6_IJNS7_ILi64EEESA_SA_EEELi512ENS_10bfloat16_tEfNS_4arch4Sm90ELb1ELb0ELb0ELb1ELb0ELb0ELb0ELb0ELb0ELb0ELb0ELb0EEENS1_21CollectiveEpilogueFwdINS6_IJSA_NS7_ILi512EEESA_EEES9_SC_SE_Li256ELb1ELb0ELb0ELb0EEENS1_36VarlenDynamicPersistentTileSchedulerILi64ELi64ELi256ELi32ELb0ELb0ELb1ELb1ELb1ELb1EEEEEEEEEvNT_6ParamsE --------------------------
	.section	.nv.info._ZN7cutlass13device_kernelIN5flash11enable_sm90INS1_16FlashAttnFwdSm90INS1_25CollectiveMainloopFwdSm90ILi2EN4cute5tupleIJNS5_1CILi1EEES8_S8_EEENS6_IJNS7_ILi64EEESA_SA_EEELi512ENS_10bfloat16_tEfNS_4arch4Sm90ELb1ELb0ELb0ELb1ELb0ELb0ELb0ELb0ELb0ELb0ELb0ELb0EEENS1_21CollectiveEpilogueFwdINS6_IJSA_NS7_ILi512EEESA_EEES9_SC_SE_Li256ELb1ELb0ELb0ELb0EEENS1_36VarlenDynamicPersistentTileSchedulerILi64ELi64ELi256ELi32ELb0ELb0ELb1ELb1ELb1ELb1EEEEEEEEEvNT_6ParamsE,"",@"SHT_CUDA_INFO"
	.sectionflags	@""
	.align	4


	//----- nvinfo : EIATTR_CUDA_API_VERSION
	.align		4
        /*0000*/ 	.byte	0x04, 0x37
        /*0002*/ 	.short	(.L_288 - .L_287)
.L_287:
        /*0004*/ 	.word	0x00000082


	//----- nvinfo : EIATTR_KPARAM_INFO
	.align		4
.L_288:
        /*0008*/ 	.byte	0x04, 0x17
        /*000a*/ 	.short	(.L_290 - .L_289)
.L_289:
        /*000c*/ 	.word	0x00000000
        /*0010*/ 	.short	0x0000
        /*0012*/ 	.short	0x0000
        /*0014*/ 	.byte	0x00, 0xf0, 0x01, 0x28


	//----- nvinfo : EIATTR_SPARSE_MMA_MASK
	.align		4
.L_290:
        /*0018*/ 	.byte	0x03, 0x50
        /*001a*/ 	.short	0x0000


	//----- nvinfo : EIATTR_MAXREG_COUNT
	.align		4
        /*001c*/ 	.byte	0x03, 0x1b
        /*001e*/ 	.short	0x00a8


	//----- nvinfo : EIATTR_MERCURY_ISA_VERSION
	.align		4
        /*0020*/ 	.byte	0x03, 0x5f
        /*0022*/ 	.short	0x0101


	//----- nvinfo : EIATTR_VRC_CTA_INIT_COUNT
	.align		4
        /*0024*/ 	.byte	0x02, 0x4a
	.zero		1
	.zero		1


	//----- nvinfo : EIATTR_EXIT_INSTR_OFFSETS
	.align		4
        /*0028*/ 	.byte	0x04, 0x1c
        /*002a*/ 	.short	(.L_292 - .L_291)


	//   ....[0]....
.L_291:
        /*002c*/ 	.word	0x00000010


	//----- nvinfo : EIATTR_MAX_THREADS
	.align		4
.L_292:
        /*0030*/ 	.byte	0x04, 0x05
        /*0032*/ 	.short	(.L_294 - .L_293)
.L_293:
        /*0034*/ 	.word	0x00000180
        /*0038*/ 	.word	0x00000001
        /*003c*/ 	.word	0x00000001


	//----- nvinfo : EIATTR_CBANK_PARAM_SIZE
	.align		4
.L_294:
        /*0040*/ 	.byte	0x03, 0x19
        /*0042*/ 	.short	0x0a00


	//----- nvinfo : EIATTR_PARAM_CBANK
	.align		4
        /*0044*/ 	.byte	0x04, 0x0a
        /*0046*/ 	.short	(.L_296 - .L_295)
	.align		4
.L_295:
        /*0048*/ 	.word	index@(.nv.constant0._ZN7cutlass13device_kernelIN5flash11enable_sm90INS1_16FlashAttnFwdSm90INS1_25CollectiveMainloopFwdSm90ILi2EN4cute5tupleIJNS5_1CILi1EEES8_S8_EEENS6_IJNS7_ILi64EEESA_SA_EEELi512ENS_10bfloat16_tEfNS_4arch4Sm90ELb1ELb0ELb0ELb1ELb0ELb0ELb0ELb0ELb0ELb0ELb0ELb0EEENS1_21CollectiveEpilogueFwdINS6_IJSA_NS7_ILi512EEESA_EEES9_SC_SE_Li256ELb1ELb0ELb0ELb0EEENS1_36VarlenDynamicPersistentTileSchedulerILi64ELi64ELi256ELi32ELb0ELb0ELb1ELb1ELb1ELb1EEEEEEEEEvNT_6ParamsE)
        /*004c*/ 	.short	0x0380
        /*004e*/ 	.short	0x0a00


	//----- nvinfo : EIATTR_SW_WAR
	.align		4
.L_296:
        /*0050*/ 	.byte	0x04, 0x36
        /*0052*/ 	.short	(.L_298 - .L_297)
.L_297:
        /*0054*/ 	.word	0x00000008
.L_298:


//--------------------- .nv.info._ZN7cutlass13device_kernelIN5flash11enable_sm90INS1_16FlashAttnFwdSm90INS1_25CollectiveMainloopFwdSm90ILi2EN4cute5tupleIJNS5_1CILi1EEES8_S8_EEENS6_IJNS7_ILi64EEESA_SA_EEELi512ENS_10bfloat16_tEfNS_4arch4Sm90ELb1ELb0ELb0ELb1ELb0ELb1ELb0ELb0ELb0ELb0ELb0ELb0EEENS1_21CollectiveEpilogueFwdINS6_IJSA_NS7_ILi512EEESA_EEES9_SC_SE_Li256ELb1ELb0ELb0ELb0EEENS1_36VarlenDynamicPersistentTileSchedulerILi64ELi64ELi256ELi32ELb0ELb0ELb1ELb1ELb1ELb1EEEEEEEEEvNT_6ParamsE --------------------------
	.section	.nv.info._ZN7cutlass13device_kernelIN5flash11enable_sm90INS1_16FlashAttnFwdSm90INS1_25CollectiveMainloopFwdSm90ILi2EN4cute5tupleIJNS5_1CILi1EEES8_S8_EEENS6_IJNS7_ILi64EEESA_SA_EEELi512ENS_10bfloat16_tEfNS_4arch4Sm90ELb1ELb0ELb0ELb1ELb0ELb1ELb0ELb0ELb0ELb0ELb0ELb0EEENS1_21CollectiveEpilogueFwdINS6_IJSA_NS7_ILi512EEESA_EEES9_SC_SE_Li256ELb1ELb0ELb0ELb0EEENS1_36VarlenDynamicPersistentTileSchedulerILi64ELi64ELi256ELi32ELb0ELb0ELb1ELb1ELb1ELb1EEEEEEEEEvNT_6ParamsE,"",@"SHT_CUDA_INFO"
	.sectionflags	@""
	.align	4


	//----- nvinfo : EIATTR_CUDA_API_VERSION
	.align		4
        /*0000*/ 	.byte	0x04, 0x37
        /*0002*/ 	.short	(.L_300 - .L_299)
.L_299:
        /*0004*/ 	.word	0x00000082


	//----- nvinfo : EIATTR_KPARAM_INFO
	.align		4
.L_300:
        /*0008*/ 	.byte	0x04, 0x17
        /*000a*/ 	.short	(.L_302 - .L_301)
.L_301:
        /*000c*/ 	.word	0x00000000
        /*0010*/ 	.short	0x0000
        /*0012*/ 	.short	0x0000
        /*0014*/ 	.byte	0x00, 0xf0, 0x01, 0x28


	//----- nvinfo : EIATTR_SPARSE_MMA_MASK
	.align		4
.L_302:
        /*0018*/ 	.byte	0x03, 0x50
        /*001a*/ 	.short	0x0000


	//----- nvinfo : EIATTR_MAXREG_COUNT
	.align		4
        /*001c*/ 	.byte	0x03, 0x1b
        /*001e*/ 	.short	0x00a8


	//----- nvinfo : EIATTR_MERCURY_ISA_VERSION
	.align		4
        /*0020*/ 	.byte	0x03, 0x5f
        /*0022*/ 	.short	0x0101


	//----- nvinfo : EIATTR_VRC_CTA_INIT_COUNT
	.align		4
        /*0024*/ 	.byte	0x02, 0x4a
	.zero		1
	.zero		1


	//----- nvinfo : EIATTR_EXIT_INSTR_OFFSETS
	.align		4
        /*0028*/ 	.byte	0x04, 0x1c
        /*002a*/ 	.short	(.L_304 - .L_303)


	//   ....[0]....
.L_303:
        /*002c*/ 	.word	0x00000010


	//----- nvinfo : EIATTR_MAX_THREADS
	.align		4
.L_304:
        /*0030*/ 	.byte	0x04, 0x05
        /*0032*/ 	.short	(.L_306 - .L_305)
.L_305:
        /*0034*/ 	.word	0x00000180
        /*0038*/ 	.word	0x00000001
        /*003c*/ 	.word	0x00000001


	//----- nvinfo : EIATTR_CBANK_PARAM_SIZE
	.align		4
.L_306:
        /*0040*/ 	.byte	0x03, 0x19
        /*0042*/ 	.short	0x0a00


	//----- nvinfo : EIATTR_PARAM_CBANK
	.align		4
        /*0044*/ 	.byte	0x04, 0x0a
        /*0046*/ 	.short	(.L_308 - .L_307)
	.align		4
.L_307:
        /*0048*/ 	.word	index@(.nv.constant0._ZN7cutlass13device_kernelIN5flash11enable_sm90INS1_16FlashAttnFwdSm90INS1_25CollectiveMainloopFwdSm90ILi2EN4cute5tupleIJNS5_1CILi1EEES8_S8_EEENS6_IJNS7_ILi64EEESA_SA_EEELi512ENS_10bfloat16_tEfNS_4arch4Sm90ELb1ELb0ELb0ELb1ELb0ELb1ELb0ELb0ELb0ELb0ELb0ELb0EEENS1_21CollectiveEpilogueFwdINS6_IJSA_NS7_ILi512EEESA_EEES9_SC_SE_Li256ELb1ELb0ELb0ELb0EEENS1_36VarlenDynamicPersistentTileSchedulerILi64ELi64ELi256ELi32ELb0ELb0ELb1ELb1ELb1ELb1EEEEEEEEEvNT_6ParamsE)
        /*004c*/ 	.short	0x0380
        /*004e*/ 	.short	0x0a00


	//----- nvinfo : EIATTR_SW_WAR
	.align		4
.L_308:
        /*0050*/ 	.byte	0x04, 0x36
        /*0052*/ 	.short	(.L_310 - .L_309)
.L_309:
        /*0054*/ 	.word	0x00000008
.L_310:


//--------------------- .nv.info._ZN7cutlass13device_kernelIN5flash11enable_sm90INS1_16FlashAttnFwdSm90INS1_25CollectiveMainloopFwdSm90ILi2EN4cute5tupleIJNS5_1CILi1EEES8_S8_EEENS6_IJNS7_ILi64EEESA_SA_EEELi512ENS_10bfloat16_tEfNS_4arch4Sm90ELb1ELb0ELb0ELb1ELb0ELb0ELb1ELb0ELb0ELb0ELb0ELb0EEENS1_21CollectiveEpilogueFwdINS6_IJSA_NS7_ILi512EEESA_EEES9_SC_SE_Li256ELb1ELb0ELb0ELb0EEENS1_36VarlenDynamicPersistentTileSchedulerILi64ELi64ELi256ELi32ELb0ELb0ELb1ELb1ELb1ELb1EEEEEEEEEvNT_6ParamsE --------------------------
	.section	.nv.info._ZN7cutlass13device_kernelIN5flash11enable_sm90INS1_16FlashAttnFwdSm90INS1_25CollectiveMainloopFwdSm90ILi2EN4cute5tupleIJNS5_1CILi1EEES8_S8_EEENS6_IJNS7_ILi64EEESA_SA_EEELi512ENS_10bfloat16_tEfNS_4arch4Sm90ELb1ELb0ELb0ELb1ELb0ELb0ELb1ELb0ELb0ELb0ELb0ELb0EEENS1_21CollectiveEpilogueFwdINS6_IJSA_NS7_ILi512EEESA_EEES9_SC_SE_Li256ELb1ELb0ELb0ELb0EEENS1_36VarlenDynamicPersistentTileSchedulerILi64ELi64ELi256ELi32ELb0ELb0ELb1ELb1ELb1ELb1EEEEEEEEEvNT_6ParamsE,"",@"SHT_CUDA_INFO"
	.sectionflags	@""
	.align	4


	//----- nvinfo : EIATTR_CUDA_API_VERSION
	.align		4
        /*0000*/ 	.byte	0x04, 0x37
        /*0002*/ 	.short	(.L_312 - .L_311)
.L_311:
        /*0004*/ 	.word	0x00000082


	//----- nvinfo : EIATTR_KPARAM_INFO
	.align		4
.L_312:
        /*0008*/ 	.byte	0x04, 0x17
        /*000a*/ 	.short	(.L_314 - .L_313)
.L_313:
        /*000c*/ 	.word	0x00000000
        /*0010*/ 	.short	0x0000
        /*0012*/ 	.short	0x0000
        /*0014*/ 	.byte	0x00, 0xf0, 0x01, 0x2c


	//----- nvinfo : EIATTR_SPARSE_MMA_MASK
	.align		4
.L_314:
        /*0018*/ 	.byte	0x03, 0x50
        /*001a*/ 	.short	0x0000


	//----- nvinfo : EIATTR_MAXREG_COUNT
	.align		4
        /*001c*/ 	.byte	0x03, 0x1b
        /*001e*/ 	.short	0x00a8


	//----- nvinfo : EIATTR_MERCURY_ISA_VERSION
	.align		4
        /*0020*/ 	.byte	0x03, 0x5f
        /*0022*/ 	.short	0x0101


	//----- nvinfo : EIATTR_VRC_CTA_INIT_COUNT
	.align		4
        /*0024*/ 	.byte	0x02, 0x4a
	.zero		1
	.zero		1


	//----- nvinfo : EIATTR_EXIT_INSTR_OFFSETS
	.align		4
        /*0028*/ 	.byte	0x04, 0x1c
        /*002a*/ 	.short	(.L_316 - .L_315)


	//   ....[0]....
.L_315:
        /*002c*/ 	.word	0x00000010


	//----- nvinfo : EIATTR_MAX_THREADS
	.align		4
.L_316:
        /*0030*/ 	.byte	0x04, 0x05
        /*0032*/ 	.short	(.L_318 - .L_317)
.L_317:
        /*0034*/ 	.word	0x00000180
        /*0038*/ 	.word	0x00000001
        /*003c*/ 	.word	0x00000001


	//----- nvinfo : EIATTR_CBANK_PARAM_SIZE
	.align		4
.L_318:
        /*0040*/ 	.byte	0x03, 0x19
        /*0042*/ 	.short	0x0b00


	//----- nvinfo : EIATTR_PARAM_CBANK
	.align		4
        /*0044*/ 	.byte	0x04, 0x0a
        /*0046*/ 	.short	(.L_320 - .L_319)
	.align		4
.L_319:
        /*0048*/ 	.word	index@(.nv.constant0._ZN7cutlass13device_kernelIN5flash11enable_sm90INS1_16FlashAttnFwdSm90INS1_25CollectiveMainloopFwdSm90ILi2EN4cute5tupleIJNS5_1CILi1EEES8_S8_EEENS6_IJNS7_ILi64EEESA_SA_EEELi512ENS_10bfloat16_tEfNS_4arch4Sm90ELb1ELb0ELb0ELb1ELb0ELb0ELb1ELb0ELb0ELb0ELb0ELb0EEENS1_21CollectiveEpilogueFwdINS6_IJSA_NS7_ILi512EEESA_EEES9_SC_SE_Li256ELb1ELb0ELb0ELb0EEENS1_36VarlenDynamicPersistentTileSchedulerILi64ELi64ELi256ELi32ELb0ELb0ELb1ELb1ELb1ELb1EEEEEEEEEvNT_6ParamsE)
        /*004c*/ 	.short	0x0380
        /*004e*/ 	.short	0x0b00


	//----- nvinfo : EIATTR_SW_WAR
	.align		4
.L_320:
        /*0050*/ 	.byte	0x04, 0x36
        /*0052*/ 	.short	(.L_322 - .L_321)
.L_321:
        /*0054*/ 	.word	0x00000008
.L_322:


//--------------------- .nv.info._ZN7cutlass13device_kernelIN5flash11enable_sm90INS1_16FlashAttnFwdSm90INS1_25CollectiveMainloopFwdSm90ILi2EN4cute5tupleIJNS5_1CILi1EEES8_S8_EEENS6_IJNS7_ILi64EEESA_SA_EEELi512ENS_10bfloat16_tEfNS_4arch4Sm90ELb1ELb0ELb0ELb1ELb0ELb1ELb1ELb0ELb0ELb0ELb0ELb0EEENS1_21CollectiveEpilogueFwdINS6_IJSA_NS7_ILi512EEESA_EEES9_SC_SE_Li256ELb1ELb0ELb0ELb0EEENS1_36VarlenDynamicPersistentTileSchedulerILi64ELi64ELi256ELi32ELb0ELb0ELb1ELb1ELb1ELb1EEEEEEEEEvNT_6ParamsE --------------------------
	.section	.nv.info._ZN7cutlass13device_kernelIN5flash11enable_sm90INS1_16FlashAttnFwdSm90INS1_25CollectiveMainloopFwdSm90ILi2EN4cute5tupleIJNS5_1CILi1EEES8_S8_EEENS6_IJNS7_ILi64EEESA_SA_EEELi512ENS_10bfloat16_tEfNS_4arch4Sm90ELb1ELb0ELb0ELb1ELb0ELb1ELb1ELb0ELb0ELb0ELb0ELb0EEENS1_21CollectiveEpilogueFwdINS6_IJSA_NS7_ILi512EEESA_EEES9_SC_SE_Li256ELb1ELb0ELb0ELb0EEENS1_36VarlenDynamicPersistentTileSchedulerILi64ELi64ELi256ELi32ELb0ELb0ELb1ELb1ELb1ELb1EEEEEEEEEvNT_6ParamsE,"",@"SHT_CUDA_INFO"
	.sectionflags	@""
	.align	4


	//----- nvinfo : EIATTR_CUDA_API_VERSION
	.align		4
        /*0000*/ 	.byte	0x04, 0x37
        /*0002*/ 	.short	(.L_324 - .L_323)
.L_323:
        /*0004*/ 	.word	0x00000082


	//----- nvinfo : EIATTR_KPARAM_INFO
	.align		4
.L_324:
        /*0008*/ 	.byte	0x04, 0x17
        /*000a*/ 	.short	(.L_326 - .L_325)
.L_325:
        /*000c*/ 	.word	0x00000000
        /*0010*/ 	.short	0x0000
        /*0012*/ 	.short	0x0000
        /*0014*/ 	.byte	0x00, 0xf0, 0x01, 0x2c


	//----- nvinfo : EIATTR_SPARSE_MMA_MASK
	.align		4
.L_326:
        /*0018*/ 	.byte	0x03, 0x50
        /*001a*/ 	.short	0x0000


	//----- nvinfo : EIATTR_MAXREG_COUNT
	.align		4
        /*001c*/ 	.byte	0x03, 0x1b
        /*001e*/ 	.short	0x00a8


	//----- nvinfo : EIATTR_MERCURY_ISA_VERSION
	.align		4
        /*0020*/ 	.byte	0x03, 0x5f
        /*0022*/ 	.short	0x0101


	//----- nvinfo : EIATTR_VRC_CTA_INIT_COUNT
	.align		4
        /*0024*/ 	.byte	0x02, 0x4a
	.zero		1
	.zero		1


	//----- nvinfo : EIATTR_EXIT_INSTR_OFFSETS
	.align		4
        /*0028*/ 	.byte	0x04, 0x1c
        /*002a*/ 	.short	(.L_328 - .L_327)


	//   ....[0]....
.L_327:
        /*002c*/ 	.word	0x00000010


	//----- nvinfo : EIATTR_MAX_THREADS
	.align		4
.L_328:
        /*0030*/ 	.byte	0x04, 0x05
        /*0032*/ 	.short	(.L_330 - .L_329)
.L_329:
        /*0034*/ 	.word	0x00000180
        /*0038*/ 	.word	0x00000001
        /*003c*/ 	.word	0x00000001


	//----- nvinfo : EIATTR_CBANK_PARAM_SIZE
	.align		4
.L_330:
        /*0040*/ 	.byte	0x03, 0x19
        /*0042*/ 	.short	0x0b00


	//----- nvinfo : EIATTR_PARAM_CBANK
	.align		4
        /*0044*/ 	.byte	0x04, 0x0a
        /*0046*/ 	.short	(.L_332 - .L_331)
	.align		4
.L_331:
        /*0048*/ 	.word	index@(.nv.constant0._ZN7cutlass13device_kernelIN5flash11enable_sm90INS1_16FlashAttnFwdSm90INS1_25CollectiveMainloopFwdSm90ILi2EN4cute5tupleIJNS5_1CILi1EEES8_S8_EEENS6_IJNS7_ILi64EEESA_SA_EEELi512ENS_10bfloat16_tEfNS_4arch4Sm90ELb1ELb0ELb0ELb1ELb0ELb1ELb1ELb0ELb0ELb0ELb0ELb0EEENS1_21CollectiveEpilogueFwdINS6_IJSA_NS7_ILi512EEESA_EEES9_SC_SE_Li256ELb1ELb0ELb0ELb0EEENS1_36VarlenDynamicPersistentTileSchedulerILi64ELi64ELi256ELi32ELb0ELb0ELb1ELb1ELb1ELb1EEEEEEEEEvNT_6ParamsE)
        /*004c*/ 	.short	0x0380
        /*004e*/ 	.short	0x0b00


	//----- nvinfo : EIATTR_SW_WAR
	.align		4
.L_332:
        /*0050*/ 	.byte	0x04, 0x36
        /*0052*/ 	.short	(.L_334 - .L_333)
.L_333:
        /*0054*/ 	.word	0x00000008
.L_334:


//--------------------- .nv.callgraph             --------------------------
	.section	.nv.callgraph,"",@"SHT_CUDA_CALLGRAPH"
	.align	4
	.sectionentsize	8
	.align		4
        /*0000*/ 	.word	0x00000000
	.align		4
        /*0004*/ 	.word	0xffffffff
	.align		4
        /*0008*/ 	.word	0x00000000
	.align		4
        /*000c*/ 	.word	0xfffffffe
	.align		4
        /*0010*/ 	.word	0x00000000
	.align		4
        /*0014*/ 	.word	0xfffffffd
	.align		4
        /*0018*/ 	.word	0x00000000
	.align		4
        /*001c*/ 	.word	0xfffffffc


//--------------------- .nv.constant4             --------------------------
	.section	.nv.constant4,"a",@progbits
	.align	8
	.align		8
.nv.constant4:
        /*0000*/ 	.dword	_ZN69_INTERNAL_181b2129_33_flash_fwd_hdim64_512_bf16_sm90_cu_ceb34e2a_34584cuda3std3__45__cpo5beginE
	.align		8
        /*0008*/ 	.dword	_ZN69_INTERNAL_181b2129_33_flash_fwd_hdim64_512_bf16_sm90_cu_ceb34e2a_34584cuda3std3__45__cpo3endE
	.align		8
        /*0010*/ 	.dword	_ZN69_INTERNAL_181b2129_33_flash_fwd_hdim64_512_bf16_sm90_cu_ceb34e2a_34584cuda3std3__45__cpo6cbeginE
	.align		8
        /*0018*/ 	.dword	_ZN69_INTERNAL_181b2129_33_flash_fwd_hdim64_512_bf16_sm90_cu_ceb34e2a_34584cuda3std3__45__cpo4cendE
	.align		8
        /*0020*/ 	.dword	_ZN69_INTERNAL_181b2129_33_flash_fwd_hdim64_512_bf16_sm90_cu_ceb34e2a_34584cuda3std3__471_GLOBAL__N__181b2129_33_flash_fwd_hdim64_512_bf16_sm90_cu_ceb34e2a_34586ignoreE
	.align		8
        /*0028*/ 	.dword	_ZN69_INTERNAL_181b2129_33_flash_fwd_hdim64_512_bf16_sm90_cu_ceb34e2a_34584cuda3std3__419piecewise_constructE
	.align		8
        /*0030*/ 	.dword	_ZN69_INTERNAL_181b2129_33_flash_fwd_hdim64_512_bf16_sm90_cu_ceb34e2a_34584cuda3std3__48in_placeE
	.align		8
        /*0038*/ 	.dword	_ZN69_INTERNAL_181b2129_33_flash_fwd_hdim64_512_bf16_sm90_cu_ceb34e2a_34584cuda3std6ranges3__45__cpo4swapE
	.align		8
        /*0040*/ 	.dword	_ZN69_INTERNAL_181b2129_33_flash_fwd_hdim64_512_bf16_sm90_cu_ceb34e2a_34584cuda3std6ranges3__45__cpo9iter_moveE
	.align		8
        /*0048*/ 	.dword	_ZN69_INTERNAL_181b2129_33_flash_fwd_hdim64_512_bf16_sm90_cu_ceb34e2a_34584cute7productE
	.align		8
        /*0050*/ 	.dword	_ZN69_INTERNAL_181b2129_33_flash_fwd_hdim64_512_bf16_sm90_cu_ceb34e2a_34584cute1_E


//--------------------- .text._ZN7cutlass13device_kernelIN5flash11enable_sm90INS1_16FlashAttnFwdSm90INS1_25CollectiveMainloopFwdSm90ILi2EN4cute5tupleIJNS5_1CILi1EEES8_S8_EEENS6_IJNS7_ILi64EEESA_SA_EEELi512ENS_10bfloat16_tEfNS_4arch4Sm90ELb0ELb0ELb0ELb0ELb0ELb0ELb0ELb0ELb0ELb0ELb0ELb0EEENS1_21CollectiveEpilogueFwdINS6_IJSA_NS7_ILi512EEESA_EEES9_SC_SE_Li256ELb0ELb0ELb0ELb0EEENS1_29StaticPersistentTileSchedulerILb0EEEEEEEEEvNT_6ParamsE --------------------------
	.section	.text._ZN7cutlass13device_kernelIN5flash11enable_sm90INS1_16FlashAttnFwdSm90INS1_25CollectiveMainloopFwdSm90ILi2EN4cute5tupleIJNS5_1CILi1EEES8_S8_EEENS6_IJNS7_ILi64EEESA_SA_EEELi512ENS_10bfloat16_tEfNS_4arch4Sm90ELb0ELb0ELb0ELb0ELb0ELb0ELb0ELb0ELb0ELb0ELb0ELb0EEENS1_21CollectiveEpilogueFwdINS6_IJSA_NS7_ILi512EEESA_EEES9_SC_SE_Li256ELb0ELb0ELb0ELb0EEENS1_29StaticPersistentTileSchedulerILb0EEEEEEEEEvNT_6ParamsE,"ax",@progbits
	.align	128
.text._ZN7cutlass13device_kernelIN5flash11enable_sm90INS1_16FlashAttnFwdSm90INS1_25CollectiveMainloopFwdSm90ILi2EN4cute5tupleIJNS5_1CILi1EEES8_S8_EEENS6_IJNS7_ILi64EEESA_SA_EEELi512ENS_10bfloat16_tEfNS_4arch4Sm90ELb0ELb0ELb0ELb0ELb0ELb0ELb0ELb0ELb0ELb0ELb0ELb0EEENS1_21CollectiveEpilogueFwdINS6_IJSA_NS7_ILi512EEESA_EEES9_SC_SE_Li256ELb0ELb0ELb0ELb0EEENS1_29StaticPersistentTileSchedulerILb0EEEEEEEEEvNT_6ParamsE:
        .type           _ZN7cutlass13device_kernelIN5flash11enable_sm90INS1_16FlashAttnFwdSm90INS1_25CollectiveMainloopFwdSm90ILi2EN4cute5tupleIJNS5_1CILi1EEES8_S8_EEENS6_IJNS7_ILi64EEESA_SA_EEELi512ENS_10bfloat16_tEfNS_4arch4Sm90ELb0ELb0ELb0ELb0ELb0ELb0ELb0ELb0ELb0ELb0ELb0ELb0EEENS1_21CollectiveEpilogueFwdINS6_IJSA_NS7_ILi512EEESA_EEES9_SC_SE_Li256ELb0ELb0ELb0ELb0EEENS1_29StaticPersistentTileSchedulerILb0EEEEEEEEEvNT_6ParamsE,@function
        .size           _ZN7cutlass13device_kernelIN5flash11enable_sm90INS1_16FlashAttnFwdSm90INS1_25CollectiveMainloopFwdSm90ILi2EN4cute5tupleIJNS5_1CILi1EEES8_S8_EEENS6_IJNS7_ILi64EEESA_SA_EEELi512ENS_10bfloat16_tEfNS_4arch4Sm90ELb0ELb0ELb0ELb0ELb0ELb0ELb0ELb0ELb0ELb0ELb0ELb0EEENS1_21CollectiveEpilogueFwdINS6_IJSA_NS7_ILi512EEESA_EEES9_SC_SE_Li256ELb0ELb0ELb0ELb0EEENS1_29StaticPersistentTileSchedulerILb0EEEEEEEEEvNT_6ParamsE,(.L_x_18 - _ZN7cutlass13device_kernelIN5flash11enable_sm90INS1_16FlashAttnFwdSm90INS1_25CollectiveMainloopFwdSm90ILi2EN4cute5tupleIJNS5_1CILi1EEES8_S8_EEENS6_IJNS7_ILi64EEESA_SA_EEELi512ENS_10bfloat16_tEfNS_4arch4Sm90ELb0ELb0ELb0ELb0ELb0ELb0ELb0ELb0ELb0ELb0ELb0ELb0EEENS1_21CollectiveEpilogueFwdINS6_IJSA_NS7_ILi512EEESA_EEES9_SC_SE_Li256ELb0ELb0ELb0ELb0EEENS1_29StaticPersistentTileSchedulerILb0EEEEEEEEEvNT_6ParamsE)
        .other          _ZN7cutlass13device_kernelIN5flash11enable_sm90INS1_16FlashAttnFwdSm90INS1_25CollectiveMainloopFwdSm90ILi2EN4cute5tupleIJNS5_1CILi1EEES8_S8_EEENS6_IJNS7_ILi64EEESA_SA_EEELi512ENS_10bfloat16_tEfNS_4arch4Sm90ELb0ELb0ELb0ELb0ELb0ELb0ELb0ELb0ELb0ELb0ELb0ELb0EEENS1_21CollectiveEpilogueFwdINS6_IJSA_NS7_ILi512EEESA_EEES9_SC_SE_Li256ELb0ELb0ELb0ELb0EEENS1_29StaticPersistentTileSchedulerILb0EEEEEEEEEvNT_6ParamsE,@"STO_CUDA_ENTRY STV_DEFAULT"
_ZN7cutlass13device_kernelIN5flash11enable_sm90INS1_16FlashAttnFwdSm90INS1_25CollectiveMainloopFwdSm90ILi2EN4cute5tupleIJNS5_1CILi1EEES8_S8_EEENS6_IJNS7_ILi64EEESA_SA_EEELi512ENS_10bfloat16_tEfNS_4arch4Sm90ELb0ELb0ELb0ELb0ELb0ELb0ELb0ELb0ELb0ELb0ELb0ELb0EEENS1_21CollectiveEpilogueFwdINS6_IJSA_NS7_ILi512EEESA_EEES9_SC_SE_Li256ELb0ELb0ELb0ELb0EEENS1_29StaticPersistentTileSchedulerILb0EEEEEEEEEvNT_6ParamsE:
[----:B------:R-:W-:Y:S01]  /*0000*/  LDC R1, c[0x0][0x37c] ;  /* 0x0000df00ff017b82 */ /* 0x000fe20000000800 */
[----:B------:R-:W-:Y:S05]  /*0010*/  EXIT ;  /* 0x000000000000794d */ /* 0x000fea0003800000 */
.L_x_0:
[----:B------:R-:W-:-:S00]  /*0020*/  BRA `(.L_x_0) ;  /* 0xfffffffc00fc7947 */ /* 0x000fc0000383ffff */
[----:B------:R-:W-:-:S00]  /*0030*/  NOP ;  /* 0x0000000000007918 */ /* 0x000fc00000000000 */
        /* <DEDUP_REMOVED lines=12> */
.L_x_18:


//--------------------- .text._ZN7cutlass13device_kernelIN5flash11enable_sm90INS1_16FlashAttnFwdSm90INS1_25CollectiveMainloopFwdSm90ILi2EN4cute5tupleIJNS5_1CILi1EEES8_S8_EEENS6_IJNS7_ILi64EEESA_SA_EEELi512ENS_10bfloat16_tEfNS_4arch4Sm90ELb0ELb0ELb0ELb0ELb0ELb0ELb1ELb0ELb0ELb0ELb0ELb0EEENS1_21CollectiveEpilogueFwdINS6_IJSA_NS7_ILi512EEESA_EEES9_SC_SE_Li256ELb0ELb0ELb0ELb0EEENS1_29StaticPersistentTileSchedulerILb0EEEEEEEEEvNT_6ParamsE --------------------------
	.section	.text._ZN7cutlass13device_kernelIN5flash11enable_sm90INS1_16FlashAttnFwdSm90INS1_25CollectiveMainloopFwdSm90ILi2EN4cute5tupleIJNS5_1CILi1EEES8_S8_EEENS6_IJNS7_ILi64EEESA_SA_EEELi512ENS_10bfloat16_tEfNS_4arch4Sm90ELb0ELb0ELb0ELb0ELb0ELb0ELb1ELb0ELb0ELb0ELb0ELb0EEENS1_21CollectiveEpilogueFwdINS6_IJSA_NS7_ILi512EEESA_EEES9_SC_SE_Li256ELb0ELb0ELb0ELb0EEENS1_29StaticPersistentTileSchedulerILb0EEEEEEEEEvNT_6ParamsE,"ax",@progbits
	.align	128
.text._ZN7cutlass13device_kernelIN5flash11enable_sm90INS1_16FlashAttnFwdSm90INS1_25CollectiveMainloopFwdSm90ILi2EN4cute5tupleIJNS5_1CILi1EEES8_S8_EEENS6_IJNS7_ILi64EEESA_SA_EEELi512ENS_10bfloat16_tEfNS_4arch4Sm90ELb0ELb0ELb0ELb0ELb0ELb0ELb1ELb0ELb0ELb0ELb0ELb0EEENS1_21CollectiveEpilogueFwdINS6_IJSA_NS7_ILi512EEESA_EEES9_SC_SE_Li256ELb0ELb0ELb0ELb0EEENS1_29StaticPersistentTileSchedulerILb0EEEEEEEEEvNT_6ParamsE:
        .type           _ZN7cutlass13device_kernelIN5flash11enable_sm90INS1_16FlashAttnFwdSm90INS1_25CollectiveMainloopFwdSm90ILi2EN4cute5tupleIJNS5_1CILi1EEES8_S8_EEENS6_IJNS7_ILi64EEESA_SA_EEELi512ENS_10bfloat16_tEfNS_4arch4Sm90ELb0ELb0ELb0ELb0ELb0ELb0ELb1ELb0ELb0ELb0ELb0ELb0EEENS1_21CollectiveEpilogueFwdINS6_IJSA_NS7_ILi512EEESA_EEES9_SC_SE_Li256ELb0ELb0ELb0ELb0EEENS1_29StaticPersistentTileSchedulerILb0EEEEEEEEEvNT_6ParamsE,@function
        .size           _ZN7cutlass13device_kernelIN5flash11enable_sm90INS1_16FlashAttnFwdSm90INS1_25CollectiveMainloopFwdSm90ILi2EN4cute5tupleIJNS5_1CILi1EEES8_S8_EEENS6_IJNS7_ILi64EEESA_SA_EEELi512ENS_10bfloat16_tEfNS_4arch4Sm90ELb0ELb0ELb0ELb0ELb0ELb0ELb1ELb0ELb0ELb0ELb0ELb0EEENS1_21CollectiveEpilogueFwdINS6_IJSA_NS7_ILi512EEESA_EEES9_SC_SE_Li256ELb0ELb0ELb0ELb0EEENS1_29StaticPersistentTileSchedulerILb0EEEEEEEEEvNT_6ParamsE,(.L_x_19 - _ZN7cutlass13device_kernelIN5flash11enable_sm90INS1_16FlashAttnFwdSm90INS1_25CollectiveMainloopFwdSm90ILi2EN4cute5tupleIJNS5_1CILi1EEES8_S8_EEENS6_IJNS7_ILi64EEESA_SA_EEELi512ENS_10bfloat16_tEfNS_4arch4Sm90ELb0ELb0ELb0ELb0ELb0ELb0ELb1ELb0ELb0ELb0ELb0ELb0EEENS1_21CollectiveEpilogueFwdINS6_IJSA_NS7_ILi512EEESA_EEES9_SC_SE_Li256ELb0ELb0ELb0ELb0EEENS1_29StaticPersistentTileSchedulerILb0EEEEEEEEEvNT_6ParamsE)
        .other          _ZN7cutlass13device_kernelIN5flash11enable_sm90INS1_16FlashAttnFwdSm90INS1_25CollectiveMainloopFwdSm90ILi2EN4cute5tupleIJNS5_1CILi1EEES8_S8_EEENS6_IJNS7_ILi64EEESA_SA_EEELi512ENS_10bfloat16_tEfNS_4arch4Sm90ELb0ELb0ELb0ELb0ELb0ELb0ELb1ELb0ELb0ELb0ELb0ELb0EEENS1_21CollectiveEpilogueFwdINS6_IJSA_NS7_ILi512EEESA_EEES9_SC_SE_Li256ELb0ELb0ELb0ELb0EEENS1_29StaticPersistentTileSchedulerILb0EEEEEEEEEvNT_6ParamsE,@"STO_CUDA_ENTRY STV_DEFAULT"
_ZN7cutlass13device_kernelIN5flash11enable_sm90INS1_16FlashAttnFwdSm90INS1_25CollectiveMainloopFwdSm90ILi2EN4cute5tupleIJNS5_1CILi1EEES8_S8_EEENS6_IJNS7_ILi64EEESA_SA_EEELi512ENS_10bfloat16_tEfNS_4arch4Sm90ELb0ELb0ELb0ELb0ELb0ELb0ELb1ELb0ELb0ELb0ELb0ELb0EEENS1_21CollectiveEpilogueFwdINS6_IJSA_NS7_ILi512EEESA_EEES9_SC_SE_Li256ELb0ELb0ELb0ELb0EEENS1_29StaticPersistentTileSchedulerILb0EEEEEEEEEvNT_6ParamsE:
[----:B------:R-:W-:Y:S01]  /*0000*/  LDC R1, c[0x0][0x37c] ;  /* 0x0000df00ff017b82 */ /* 0x000fe20000000800 */
[----:B------:R-:W-:Y:S05]  /*0010*/  EXIT ;  /* 0x000000000000794d */ /* 0x000fea0003800000 */
.L_x_1:
        /* <DEDUP_REMOVED lines=14> */
.L_x_19:


//--------------------- .text._ZN7cutlass13device_kernelIN5flash11enable_sm90INS1_16FlashAttnFwdSm90INS1_25CollectiveMainloopFwdSm90ILi2EN4cute5tupleIJNS5_1CILi1EEES8_S8_EEENS6_IJNS7_ILi64EEESA_SA_EEELi512ENS_10bfloat16_tEfNS_4arch4Sm90ELb0ELb0ELb0ELb1ELb0ELb0ELb0ELb0ELb0ELb0ELb0ELb0EEENS1_21CollectiveEpilogueFwdINS6_IJSA_NS7_ILi512EEESA_EEES9_SC_SE_Li256ELb1ELb0ELb0ELb0EEENS1_36VarlenDynamicPersistentTileSchedulerILi64ELi64ELi256ELi32ELb0ELb0ELb1ELb0ELb1ELb1EEEEEEEEEvNT_6ParamsE --------------------------
	.section	.text._ZN7cutlass13device_kernelIN5flash11enable_sm90INS1_16FlashAttnFwdSm90INS1_25CollectiveMainloopFwdSm90ILi2EN4cute5tupleIJNS5_1CILi1EEES8_S8_EEENS6_IJNS7_ILi64EEESA_SA_EEELi512ENS_10bfloat16_tEfNS_4arch4Sm90ELb0ELb0ELb0ELb1ELb0ELb0ELb0ELb0ELb0ELb0ELb0ELb0EEENS1_21CollectiveEpilogueFwdINS6_IJSA_NS7_ILi512EEESA_EEES9_SC_SE_Li256ELb1ELb0ELb0ELb0EEENS1_36VarlenDynamicPersistentTileSchedulerILi64ELi64ELi256ELi32ELb0ELb0ELb1ELb0ELb1ELb1EEEEEEEEEvNT_6ParamsE,"ax",@progbits
	.align	128
.text._ZN7cutlass13device_kernelIN5flash11enable_sm90INS1_16FlashAttnFwdSm90INS1_25CollectiveMainloopFwdSm90ILi2EN4cute5tupleIJNS5_1CILi1EEES8_S8_EEENS6_IJNS7_ILi64EEESA_SA_EEELi512ENS_10bfloat16_tEfNS_4arch4Sm90ELb0ELb0ELb0ELb1ELb0ELb0ELb0ELb0ELb0ELb0ELb0ELb0EEENS1_21CollectiveEpilogueFwdINS6_IJSA_NS7_ILi512EEESA_EEES9_SC_SE_Li256ELb1ELb0ELb0ELb0EEENS1_36VarlenDynamicPersistentTileSchedulerILi64ELi64ELi256ELi32ELb0ELb0ELb1ELb0ELb1ELb1EEEEEEEEEvNT_6ParamsE:
        .type           _ZN7cutlass13device_kernelIN5flash11enable_sm90INS1_16FlashAttnFwdSm90INS1_25CollectiveMainloopFwdSm90ILi2EN4cute5tupleIJNS5_1CILi1EEES8_S8_EEENS6_IJNS7_ILi64EEESA_SA_EEELi512ENS_10bfloat16_tEfNS_4arch4Sm90ELb0ELb0ELb0ELb1ELb0ELb0ELb0ELb0ELb0ELb0ELb0ELb0EEENS1_21CollectiveEpilogueFwdINS6_IJSA_NS7_ILi512EEESA_EEES9_SC_SE_Li256ELb1ELb0ELb0ELb0EEENS1_36VarlenDynamicPersistentTileSchedulerILi64ELi64ELi256ELi32ELb0ELb0ELb1ELb0ELb1ELb1EEEEEEEEEvNT_6ParamsE,@function
        .size           _ZN7cutlass13device_kernelIN5flash11enable_sm90INS1_16FlashAttnFwdSm90INS1_25CollectiveMainloopFwdSm90ILi2EN4cute5tupleIJNS5_1CILi1EEES8_S8_EEENS6_IJNS7_ILi64EEESA_SA_EEELi512ENS_10bfloat16_tEfNS_4arch4Sm90ELb0ELb0ELb0ELb1ELb0ELb0ELb0ELb0ELb0ELb0ELb0ELb0EEENS1_21CollectiveEpilogueFwdINS6_IJSA_NS7_ILi512EEESA_EEES9_SC_SE_Li256ELb1ELb0ELb0ELb0EEENS1_36VarlenDynamicPersistentTileSchedulerILi64ELi64ELi256ELi32ELb0ELb0ELb1ELb0ELb1ELb1EEEEEEEEEvNT_6ParamsE,(.L_x_20 - _ZN7cutlass13device_kernelIN5flash11enable_sm90INS1_16FlashAttnFwdSm90INS1_25CollectiveMainloopFwdSm90ILi2EN4cute5tupleIJNS5_1CILi1EEES8_S8_EEENS6_IJNS7_ILi64EEESA_SA_EEELi512ENS_10bfloat16_tEfNS_4arch4Sm90ELb0ELb0ELb0ELb1ELb0ELb0ELb0ELb0ELb0ELb0ELb0ELb0EEENS1_21CollectiveEpilogueFwdINS6_IJSA_NS7_ILi512EEESA_EEES9_SC_SE_Li256ELb1ELb0ELb0ELb0EEENS1_36VarlenDynamicPersistentTileSchedulerILi64ELi64ELi256ELi32ELb0ELb0ELb1ELb0ELb1ELb1EEEEEEEEEvNT_6ParamsE)
        .other          _ZN7cutlass13device_kernelIN5flash11enable_sm90INS1_16FlashAttnFwdSm90INS1_25CollectiveMainloopFwdSm90ILi2EN4cute5tupleIJNS5_1CILi1EEES8_S8_EEENS6_IJNS7_ILi64EEESA_SA_EEELi512ENS_10bfloat16_tEfNS_4arch4Sm90ELb0ELb0ELb0ELb1ELb0ELb0ELb0ELb0ELb0ELb0ELb0ELb0EEENS1_21CollectiveEpilogueFwdINS6_IJSA_NS7_ILi512EEESA_EEES9_SC_SE_Li256ELb1ELb0ELb0ELb0EEENS1_36VarlenDynamicPersistentTileSchedulerILi64ELi64ELi256ELi32ELb0ELb0ELb1ELb0ELb1ELb1EEEEEEEEEvNT_6ParamsE,@"STO_CUDA_ENTRY STV_DEFAULT"
_ZN7cutlass13device_kernelIN5flash11enable_sm90INS1_16FlashAttnFwdSm90INS1_25CollectiveMainloopFwdSm90ILi2EN4cute5tupleIJNS5_1CILi1EEES8_S8_EEENS6_IJNS7_ILi64EEESA_SA_EEELi512ENS_10bfloat16_tEfNS_4arch4Sm90ELb0ELb0ELb0ELb1ELb0ELb0ELb0ELb0ELb0ELb0ELb0ELb0EEENS1_21CollectiveEpilogueFwdINS6_IJSA_NS7_ILi512EEESA_EEES9_SC_SE_Li256ELb1ELb0ELb0ELb0EEENS1_36VarlenDynamicPersistentTileSchedulerILi64ELi64ELi256ELi32ELb0ELb0ELb1ELb0ELb1ELb1EEEEEEEEEvNT_6ParamsE:
[----:B------:R-:W-:Y:S01]  /*0000*/  LDC R1, c[0x0][0x37c] ;  /* 0x0000df00ff017b82 */ /* 0x000fe20000000800 */
[----:B------:R-:W-:Y:S05]  /*0010*/  EXIT ;  /* 0x000000000000794d */ /* 0x000fea0003800000 */
.L_x_2:
        /* <DEDUP_REMOVED lines=14> */
.L_x_20:


//--------------------- .text._ZN7cutlass13device_kernelIN5flash11enable_sm90INS1_16FlashAttnFwdSm90INS1_25CollectiveMainloopFwdSm90ILi2EN4cute5tupleIJNS5_1CILi1EEES8_S8_EEENS6_IJNS7_ILi64EEESA_SA_EEELi512ENS_10bfloat16_tEfNS_4arch4Sm90ELb0ELb0ELb0ELb1ELb0ELb1ELb0ELb0ELb0ELb0ELb0ELb0EEENS1_21CollectiveEpilogueFwdINS6_IJSA_NS7_ILi512EEESA_EEES9_SC_SE_Li256ELb1ELb0ELb0ELb0EEENS1_36VarlenDynamicPersistentTileSchedulerILi64ELi64ELi256ELi32ELb0ELb0ELb1ELb0ELb1ELb1EEEEEEEEEvNT_6ParamsE --------------------------
	.section	.text._ZN7cutlass13device_kernelIN5flash11enable_sm90INS1_16FlashAttnFwdSm90INS1_25CollectiveMainloopFwdSm90ILi2EN4cute5tupleIJNS5_1CILi1EEES8_S8_EEENS6_IJNS7_ILi64EEESA_SA_EEELi512ENS_10bfloat16_tEfNS_4arch4Sm90ELb0ELb0ELb0ELb1ELb0ELb1ELb0ELb0ELb0ELb0ELb0ELb0EEENS1_21CollectiveEpilogueFwdINS6_IJSA_NS7_ILi512EEESA_EEES9_SC_SE_Li256ELb1ELb0ELb0ELb0EEENS1_36VarlenDynamicPersistentTileSchedulerILi64ELi64ELi256ELi32ELb0ELb0ELb1ELb0ELb1ELb1EEEEEEEEEvNT_6ParamsE,"ax",@progbits
	.align	128
.text._ZN7cutlass13device_kernelIN5flash11enable_sm90INS1_16FlashAttnFwdSm90INS1_25CollectiveMainloopFwdSm90ILi2EN4cute5tupleIJNS5_1CILi1EEES8_S8_EEENS6_IJNS7_ILi64EEESA_SA_EEELi512ENS_10bfloat16_tEfNS_4arch4Sm90ELb0ELb0ELb0ELb1ELb0ELb1ELb0ELb0ELb0ELb0ELb0ELb0EEENS1_21CollectiveEpilogueFwdINS6_IJSA_NS7_ILi512EEESA_EEES9_SC_SE_Li256ELb1ELb0ELb0ELb0EEENS1_36VarlenDynamicPersistentTileSchedulerILi64ELi64ELi256ELi32ELb0ELb0ELb1ELb0ELb1ELb1EEEEEEEEEvNT_6ParamsE:
        .type           _ZN7cutlass13device_kernelIN5flash11enable_sm90INS1_16FlashAttnFwdSm90INS1_25CollectiveMainloopFwdSm90ILi2EN4cute5tupleIJNS5_1CILi1EEES8_S8_EEENS6_IJNS7_ILi64EEESA_SA_EEELi512ENS_10bfloat16_tEfNS_4arch4Sm90ELb0ELb0ELb0ELb1ELb0ELb1ELb0ELb0ELb0ELb0ELb0ELb0EEENS1_21CollectiveEpilogueFwdINS6_IJSA_NS7_ILi512EEESA_EEES9_SC_SE_Li256ELb1ELb0ELb0ELb0EEENS1_36VarlenDynamicPersistentTileSchedulerILi64ELi64ELi256ELi32ELb0ELb0ELb1ELb0ELb1ELb1EEEEEEEEEvNT_6ParamsE,@function
        .size           _ZN7cutlass13device_kernelIN5flash11enable_sm90INS1_16FlashAttnFwdSm90INS1_25CollectiveMainloopFwdSm90ILi2EN4cute5tupleIJNS5_1CILi1EEES8_S8_EEENS6_IJNS7_ILi64EEESA_SA_EEELi512ENS_10bfloat16_tEfNS_4arch4Sm90ELb0ELb0ELb0ELb1ELb0ELb1ELb0ELb0ELb0ELb0ELb0ELb0EEENS1_21CollectiveEpilogueFwdINS6_IJSA_NS7_ILi512EEESA_EEES9_SC_SE_Li256ELb1ELb0ELb0ELb0EEENS1_36VarlenDynamicPersistentTileSchedulerILi64ELi64ELi256ELi32ELb0ELb0ELb1ELb0ELb1ELb1EEEEEEEEEvNT_6ParamsE,(.L_x_21 - _ZN7cutlass13device_kernelIN5flash11enable_sm90INS1_16FlashAttnFwdSm90INS1_25CollectiveMainloopFwdSm90ILi2EN4cute5tupleIJNS5_1CILi1EEES8_S8_EEENS6_IJNS7_ILi64EEESA_SA_EEELi512ENS_10bfloat16_tEfNS_4arch4Sm90ELb0ELb0ELb0ELb1ELb0ELb1ELb0ELb0ELb0ELb0ELb0ELb0EEENS1_21CollectiveEpilogueFwdINS6_IJSA_NS7_ILi512EEESA_EEES9_SC_SE_Li256ELb1ELb0ELb0ELb0EEENS1_36VarlenDynamicPersistentTileSchedulerILi64ELi64ELi256ELi32ELb0ELb0ELb1ELb0ELb1ELb1EEEEEEEEEvNT_6ParamsE)
        .other          _ZN7cutlass13device_kernelIN5flash11enable_sm90INS1_16FlashAttnFwdSm90INS1_25CollectiveMainloopFwdSm90ILi2EN4cute5tupleIJNS5_1CILi1EEES8_S8_EEENS6_IJNS7_ILi64EEESA_SA_EEELi512ENS_10bfloat16_tEfNS_4arch4Sm90ELb0ELb0ELb0ELb1ELb0ELb1ELb0ELb0ELb0ELb0ELb0ELb0EEENS1_21CollectiveEpilogueFwdINS6_IJSA_NS7_ILi512EEESA_EEES9_SC_SE_Li256ELb1ELb0ELb0ELb0EEENS1_36VarlenDynamicPersistentTileSchedulerILi64ELi64ELi256ELi32ELb0ELb0ELb1ELb0ELb1ELb1EEEEEEEEEvNT_6ParamsE,@"STO_CUDA_ENTRY STV_DEFAULT"
_ZN7cutlass13device_kernelIN5flash11enable_sm90INS1_16FlashAttnFwdSm90INS1_25CollectiveMainloopFwdSm90ILi2EN4cute5tupleIJNS5_1CILi1EEES8_S8_EEENS6_IJNS7_ILi64EEESA_SA_EEELi512ENS_10bfloat16_tEfNS_4arch4Sm90ELb0ELb0ELb0ELb1ELb0ELb1ELb0ELb0ELb0ELb0ELb0ELb0EEENS1_21CollectiveEpilogueFwdINS6_IJSA_NS7_ILi512EEESA_EEES9_SC_SE_Li256ELb1ELb0ELb0ELb0EEENS1_36VarlenDynamicPersistentTileSchedulerILi64ELi64ELi256ELi32ELb0ELb0ELb1ELb0ELb1ELb1EEEEEEEEEvNT_6ParamsE:
[----:B------:R-:W-:Y:S01]  /*0000*/  LDC R1, c[0x0][0x37c] ;  /* 0x0000df00ff017b82 */ /* 0x000fe20000000800 */
[----:B------:R-:W-:Y:S05]  /*0010*/  EXIT ;  /* 0x000000000000794d */ /* 0x000fea0003800000 */
.L_x_3:
        /* <DEDUP_REMOVED lines=14> */
.L_x_21:


//--------------------- .text._ZN7cutlass13device_kernelIN5flash11enable_sm90INS1_16FlashAttnFwdSm90INS1_25CollectiveMainloopFwdSm90ILi2EN4cute5tupleIJNS5_1CILi1EEES8_S8_EEENS6_IJNS7_ILi64EEESA_SA_EEELi512ENS_10bfloat16_tEfNS_4arch4Sm90ELb0ELb0ELb0ELb1ELb0ELb0ELb1ELb0ELb0ELb0ELb0ELb0EEENS1_21CollectiveEpilogueFwdINS6_IJSA_NS7_ILi512EEESA_EEES9_SC_SE_Li256ELb1ELb0ELb0ELb0EEENS1_36VarlenDynamicPersistentTileSchedulerILi64ELi64ELi256ELi32ELb0ELb0ELb1ELb0ELb1ELb1EEEEEEEEEvNT_6ParamsE --------------------------
	.section	.text._ZN7cutlass13device_kernelIN5flash11enable_sm90INS1_16FlashAttnFwdSm90INS1_25CollectiveMainloopFwdSm90ILi2EN4cute5tupleIJNS5_1CILi1EEES8_S8_EEENS6_IJNS7_ILi64EEESA_SA_EEELi512ENS_10bfloat16_tEfNS_4arch4Sm90ELb0ELb0ELb0ELb1ELb0ELb0ELb1ELb0ELb0ELb0ELb0ELb0EEENS1_21CollectiveEpilogueFwdINS6_IJSA_NS7_ILi512EEESA_EEES9_SC_SE_Li256ELb1ELb0ELb0ELb0EEENS1_36VarlenDynamicPersistentTileSchedulerILi64ELi64ELi256ELi32ELb0ELb0ELb1ELb0ELb1ELb1EEEEEEEEEvNT_6ParamsE,"ax",@progbits
	.align	128
.text._ZN7cutlass13device_kernelIN5flash11enable_sm90INS1_16FlashAttnFwdSm90INS1_25CollectiveMainloopFwdSm90ILi2EN4cute5tupleIJNS5_1CILi1EEES8_S8_EEENS6_IJNS7_ILi64EEESA_SA_EEELi512ENS_10bfloat16_tEfNS_4arch4Sm90ELb0ELb0ELb0ELb1ELb0ELb0ELb1ELb0ELb0ELb0ELb0ELb0EEENS1_21CollectiveEpilogueFwdINS6_IJSA_NS7_ILi512EEESA_EEES9_SC_SE_Li256ELb1ELb0ELb0ELb0EEENS1_36VarlenDynamicPersistentTileSchedulerILi64ELi64ELi256ELi32ELb0ELb0ELb1ELb0ELb1ELb1EEEEEEEEEvNT_6ParamsE:
        .type           _ZN7cutlass13device_kernelIN5flash11enable_sm90INS1_16FlashAttnFwdSm90INS1_25CollectiveMainloopFwdSm90ILi2EN4cute5tupleIJNS5_1CILi1EEES8_S8_EEENS6_IJNS7_ILi64EEESA_SA_EEELi512ENS_10bfloat16_tEfNS_4arch4Sm90ELb0ELb0ELb0ELb1ELb0ELb0ELb1ELb0ELb0ELb0ELb0ELb0EEENS1_21CollectiveEpilogueFwdINS6_IJSA_NS7_ILi512EEESA_EEES9_SC_SE_Li256ELb1ELb0ELb0ELb0EEENS1_36VarlenDynamicPersistentTileSchedulerILi64ELi64ELi256ELi32ELb0ELb0ELb1ELb0ELb1ELb1EEEEEEEEEvNT_6ParamsE,@function
        .size           _ZN7cutlass13device_kernelIN5flash11enable_sm90INS1_16FlashAttnFwdSm90INS1_25CollectiveMainloopFwdSm90ILi2EN4cute5tupleIJNS5_1CILi1EEES8_S8_EEENS6_IJNS7_ILi64EEESA_SA_EEELi512ENS_10bfloat16_tEfNS_4arch4Sm90ELb0ELb0ELb0ELb1ELb0ELb0ELb1ELb0ELb0ELb0ELb0ELb0EEENS1_21CollectiveEpilogueFwdINS6_IJSA_NS7_ILi512EEESA_EEES9_SC_SE_Li256ELb1ELb0ELb0ELb0EEENS1_36VarlenDynamicPersistentTileSchedulerILi64ELi64ELi256ELi32ELb0ELb0ELb1ELb0ELb1ELb1EEEEEEEEEvNT_6ParamsE,(.L_x_22 - _ZN7cutlass13device_kernelIN5flash11enable_sm90INS1_16FlashAttnFwdSm90INS1_25CollectiveMainloopFwdSm90ILi2EN4cute5tupleIJNS5_1CILi1EEES8_S8_EEENS6_IJNS7_ILi64EEESA_SA_EEELi512ENS_10bfloat16_tEfNS_4arch4Sm90ELb0ELb0ELb0ELb1ELb0ELb0ELb1ELb0ELb0ELb0ELb0ELb0EEENS1_21CollectiveEpilogueFwdINS6_IJSA_NS7_ILi512EEESA_EEES9_SC_SE_Li256ELb1ELb0ELb0ELb0EEENS1_36VarlenDynamicPersistentTileSchedulerILi64ELi64ELi256ELi32ELb0ELb0ELb1ELb0ELb1ELb1EEEEEEEEEvNT_6ParamsE)
        .other          _ZN7cutlass13device_kernelIN5flash11enable_sm90INS1_16FlashAttnFwdSm90INS1_25CollectiveMainloopFwdSm90ILi2EN4cute5tupleIJNS5_1CILi1EEES8_S8_EEENS6_IJNS7_ILi64EEESA_SA_EEELi512ENS_10bfloat16_tEfNS_4arch4Sm90ELb0ELb0ELb0ELb1ELb0ELb0ELb1ELb0ELb0ELb0ELb0ELb0EEENS1_21CollectiveEpilogueFwdINS6_IJSA_NS7_ILi512EEESA_EEES9_SC_SE_Li256ELb1ELb0ELb0ELb0EEENS1_36VarlenDynamicPersistentTileSchedulerILi64ELi64ELi256ELi32ELb0ELb0ELb1ELb0ELb1ELb1EEEEEEEEEvNT_6ParamsE,@"STO_CUDA_ENTRY STV_DEFAULT"
_ZN7cutlass13device_kernelIN5flash11enable_sm90INS1_16FlashAttnFwdSm90INS1_25CollectiveMainloopFwdSm90ILi2EN4cute5tupleIJNS5_1CILi1EEES8_S8_EEENS6_IJNS7_ILi64EEESA_SA_EEELi512ENS_10bfloat16_tEfNS_4arch4Sm90ELb0ELb0ELb0ELb1ELb0ELb0ELb1ELb0ELb0ELb0ELb0ELb0EEENS1_21CollectiveEpilogueFwdINS6_IJSA_NS7_ILi512EEESA_EEES9_SC_SE_Li256ELb1ELb0ELb0ELb0EEENS1_36VarlenDynamicPersistentTileSchedulerILi64ELi64ELi256ELi32ELb0ELb0ELb1ELb0ELb1ELb1EEEEEEEEEvNT_6ParamsE:
[----:B------:R-:W-:Y:S01]  /*0000*/  LDC R1, c[0x0][0x37c] ;  /* 0x0000df00ff017b82 */ /* 0x000fe20000000800 */
[----:B------:R-:W-:Y:S05]  /*0010*/  EXIT ;  /* 0x000000000000794d */ /* 0x000fea0003800000 */
.L_x_4:
        /* <DEDUP_REMOVED lines=14> */
.L_x_22:


//--------------------- .text._ZN7cutlass13device_kernelIN5flash11enable_sm90INS1_16FlashAttnFwdSm90INS1_25CollectiveMainloopFwdSm90ILi2EN4cute5tupleIJNS5_1CILi1EEES8_S8_EEENS6_IJNS7_ILi64EEESA_SA_EEELi512ENS_10bfloat16_tEfNS_4arch4Sm90ELb0ELb0ELb0ELb1ELb0ELb1ELb1ELb0ELb0ELb0ELb0ELb0EEENS1_21CollectiveEpilogueFwdINS6_IJSA_NS7_ILi512EEESA_EEES9_SC_SE_Li256ELb1ELb0ELb0ELb0EEENS1_36VarlenDynamicPersistentTileSchedulerILi64ELi64ELi256ELi32ELb0ELb0ELb1ELb0ELb1ELb1EEEEEEEEEvNT_6ParamsE --------------------------
	.section	.text._ZN7cutlass13device_kernelIN5flash11enable_sm90INS1_16FlashAttnFwdSm90INS1_25CollectiveMainloopFwdSm90ILi2EN4cute5tupleIJNS5_1CILi1EEES8_S8_EEENS6_IJNS7_ILi64EEESA_SA_EEELi512ENS_10bfloat16_tEfNS_4arch4Sm90ELb0ELb0ELb0ELb1ELb0ELb1ELb1ELb0ELb0ELb0ELb0ELb0EEENS1_21CollectiveEpilogueFwdINS6_IJSA_NS7_ILi512EEESA_EEES9_SC_SE_Li256ELb1ELb0ELb0ELb0EEENS1_36VarlenDynamicPersistentTileSchedulerILi64ELi64ELi256ELi32ELb0ELb0ELb1ELb0ELb1ELb1EEEEEEEEEvNT_6ParamsE,"ax",@progbits
	.align	128
.text._ZN7cutlass13device_kernelIN5flash11enable_sm90INS1_16FlashAttnFwdSm90INS1_25CollectiveMainloopFwdSm90ILi2EN4cute5tupleIJNS5_1CILi1EEES8_S8_EEENS6_IJNS7_ILi64EEESA_SA_EEELi512ENS_10bfloat16_tEfNS_4arch4Sm90ELb0ELb0ELb0ELb1ELb0ELb1ELb1ELb0ELb0ELb0ELb0ELb0EEENS1_21CollectiveEpilogueFwdINS6_IJSA_NS7_ILi512EEESA_EEES9_SC_SE_Li256ELb1ELb0ELb0ELb0EEENS1_36VarlenDynamicPersistentTileSchedulerILi64ELi64ELi256ELi32ELb0ELb0ELb1ELb0ELb1ELb1EEEEEEEEEvNT_6ParamsE:
        .type           _ZN7cutlass13device_kernelIN5flash11enable_sm90INS1_16FlashAttnFwdSm90INS1_25CollectiveMainloopFwdSm90ILi2EN4cute5tupleIJNS5_1CILi1EEES8_S8_EEENS6_IJNS7_ILi64EEESA_SA_EEELi512ENS_10bfloat16_tEfNS_4arch4Sm90ELb0ELb0ELb0ELb1ELb0ELb1ELb1ELb0ELb0ELb0ELb0ELb0EEENS1_21CollectiveEpilogueFwdINS6_IJSA_NS7_ILi512EEESA_EEES9_SC_SE_Li256ELb1ELb0ELb0ELb0EEENS1_36VarlenDynamicPersistentTileSchedulerILi64ELi64ELi256ELi32ELb0ELb0ELb1ELb0ELb1ELb1EEEEEEEEEvNT_6ParamsE,@function
        .size           _ZN7cutlass13device_kernelIN5flash11enable_sm90INS1_16FlashAttnFwdSm90INS1_25CollectiveMainloopFwdSm90ILi2EN4cute5tupleIJNS5_1CILi1EEES8_S8_EEENS6_IJNS7_ILi64EEESA_SA_EEELi512ENS_10bfloat16_tEfNS_4arch4Sm90ELb0ELb0ELb0ELb1ELb0ELb1ELb1ELb0ELb0ELb0ELb0ELb0EEENS1_21CollectiveEpilogueFwdINS6_IJSA_NS7_ILi512EEESA_EEES9_SC_SE_Li256ELb1ELb0ELb0ELb0EEENS1_36VarlenDynamicPersistentTileSchedulerILi64ELi64ELi256ELi32ELb0ELb0ELb1ELb0ELb1ELb1EEEEEEEEEvNT_6ParamsE,(.L_x_23 - _ZN7cutlass13device_kernelIN5flash11enable_sm90INS1_16FlashAttnFwdSm90INS1_25CollectiveMainloopFwdSm90ILi2EN4cute5tupleIJNS5_1CILi1EEES8_S8_EEENS6_IJNS7_ILi64EEESA_SA_EEELi512ENS_10bfloat16_tEfNS_4arch4Sm90ELb0ELb0ELb0ELb1ELb0ELb1ELb1ELb0ELb0ELb0ELb0ELb0EEENS1_21CollectiveEpilogueFwdINS6_IJSA_NS7_ILi512EEESA_EEES9_SC_SE_Li256ELb1ELb0ELb0ELb0EEENS1_36VarlenDynamicPersistentTileSchedulerILi64ELi64ELi256ELi32ELb0ELb0ELb1ELb0ELb1ELb1EEEEEEEEEvNT_6ParamsE)
        .other          _ZN7cutlass13device_kernelIN5flash11enable_sm90INS1_16FlashAttnFwdSm90INS1_25CollectiveMainloopFwdSm90ILi2EN4cute5tupleIJNS5_1CILi1EEES8_S8_EEENS6_IJNS7_ILi64EEESA_SA_EEELi512ENS_10bfloat16_tEfNS_4arch4Sm90ELb0ELb0ELb0ELb1ELb0ELb1ELb1ELb0ELb0ELb0ELb0ELb0EEENS1_21CollectiveEpilogueFwdINS6_IJSA_NS7_ILi512EEESA_EEES9_SC_SE_Li256ELb1ELb0ELb0ELb0EEENS1_36VarlenDynamicPersistentTileSchedulerILi64ELi64ELi256ELi32ELb0ELb0ELb1ELb0ELb1ELb1EEEEEEEEEvNT_6ParamsE,@"STO_CUDA_ENTRY STV_DEFAULT"
_ZN7cutlass13device_kernelIN5flash11enable_sm90INS1_16FlashAttnFwdSm90INS1_25CollectiveMainloopFwdSm90ILi2EN4cute5tupleIJNS5_1CILi1EEES8_S8_EEENS6_IJNS7_ILi64EEESA_SA_EEELi512ENS_10bfloat16_tEfNS_4arch4Sm90ELb0ELb0ELb0ELb1ELb0ELb1ELb1ELb0ELb0ELb0ELb0ELb0EEENS1_21CollectiveEpilogueFwdINS6_IJSA_NS7_ILi512EEESA_EEES9_SC_SE_Li256ELb1ELb0ELb0ELb0EEENS1_36VarlenDynamicPersistentTileSchedulerILi64ELi64ELi256ELi32ELb0ELb0ELb1ELb0ELb1ELb1EEEEEEEEEvNT_6ParamsE:
[----:B------:R-:W-:Y:S01]  /*0000*/  LDC R1, c[0x0][0x37c] ;  /* 0x0000df00ff017b82 */ /* 0x000fe20000000800 */
[----:B------:R-:W-:Y:S05]  /*0010*/  EXIT ;  /* 0x000000000000794d */ /* 0x000fea0003800000 */
.L_x_5:
        /* <DEDUP_REMOVED lines=14> */
.L_x_23:


//--------------------- .text._ZN7cutlass13device_kernelIN5flash11enable_sm90INS1_16FlashAttnFwdSm90INS1_25CollectiveMainloopFwdSm90ILi2EN4cute5tupleIJNS5_1CILi1EEES8_S8_EEENS6_IJNS7_ILi64EEESA_SA_EEELi512ENS_10bfloat16_tEfNS_4arch4Sm90ELb0ELb1ELb0ELb0ELb0ELb0ELb0ELb0ELb0ELb0ELb0ELb0EEENS1_21CollectiveEpilogueFwdINS6_IJSA_NS7_ILi512EEESA_EEES9_SC_SE_Li256ELb0ELb0ELb0ELb0EEENS1_30DynamicPersistentTileSchedulerILi256ELi32ELb0ELb0ELb1EEEEEEEEEvNT_6ParamsE --------------------------
	.section	.text._ZN7cutlass13device_kernelIN5flash11enable_sm90INS1_16FlashAttnFwdSm90INS1_25CollectiveMainloopFwdSm90ILi2EN4cute5tupleIJNS5_1CILi1EEES8_S8_EEENS6_IJNS7_ILi64EEESA_SA_EEELi512ENS_10bfloat16_tEfNS_4arch4Sm90ELb0ELb1ELb0ELb0ELb0ELb0ELb0ELb0ELb0ELb0ELb0ELb0EEENS1_21CollectiveEpilogueFwdINS6_IJSA_NS7_ILi512EEESA_EEES9_SC_SE_Li256ELb0ELb0ELb0ELb0EEENS1_30DynamicPersistentTileSchedulerILi256ELi32ELb0ELb0ELb1EEEEEEEEEvNT_6ParamsE,"ax",@progbits
	.align	128
.text._ZN7cutlass13device_kernelIN5flash11enable_sm90INS1_16FlashAttnFwdSm90INS1_25CollectiveMainloopFwdSm90ILi2EN4cute5tupleIJNS5_1CILi1EEES8_S8_EEENS6_IJNS7_ILi64EEESA_SA_EEELi512ENS_10bfloat16_tEfNS_4arch4Sm90ELb0ELb1ELb0ELb0ELb0ELb0ELb0ELb0ELb0ELb0ELb0ELb0EEENS1_21CollectiveEpilogueFwdINS6_IJSA_NS7_ILi512EEESA_EEES9_SC_SE_Li256ELb0ELb0ELb0ELb0EEENS1_30DynamicPersistentTileSchedulerILi256ELi32ELb0ELb0ELb1EEEEEEEEEvNT_6ParamsE:
        .type           _ZN7cutlass13device_kernelIN5flash11enable_sm90INS1_16FlashAttnFwdSm90INS1_25CollectiveMainloopFwdSm90ILi2EN4cute5tupleIJNS5_1CILi1EEES8_S8_EEENS6_IJNS7_ILi64EEESA_SA_EEELi512ENS_10bfloat16_tEfNS_4arch4Sm90ELb0ELb1ELb0ELb0ELb0ELb0ELb0ELb0ELb0ELb0ELb0ELb0EEENS1_21CollectiveEpilogueFwdINS6_IJSA_NS7_ILi512EEESA_EEES9_SC_SE_Li256ELb0ELb0ELb0ELb0EEENS1_30DynamicPersistentTileSchedulerILi256ELi32ELb0ELb0ELb1EEEEEEEEEvNT_6ParamsE,@function
        .size           _ZN7cutlass13device_kernelIN5flash11enable_sm90INS1_16FlashAttnFwdSm90INS1_25CollectiveMainloopFwdSm90ILi2EN4cute5tupleIJNS5_1CILi1EEES8_S8_EEENS6_IJNS7_ILi64EEESA_SA_EEELi512ENS_10bfloat16_tEfNS_4arch4Sm90ELb0ELb1ELb0ELb0ELb0ELb0ELb0ELb0ELb0ELb0ELb0ELb0EEENS1_21CollectiveEpilogueFwdINS6_IJSA_NS7_ILi512EEESA_EEES9_SC_SE_Li256ELb0ELb0ELb0ELb0EEENS1_30DynamicPersistentTileSchedulerILi256ELi32ELb0ELb0ELb1EEEEEEEEEvNT_6ParamsE,(.L_x_24 - _ZN7cutlass13device_kernelIN5flash11enable_sm90INS1_16FlashAttnFwdSm90INS1_25CollectiveMainloopFwdSm90ILi2EN4cute5tupleIJNS5_1CILi1EEES8_S8_EEENS6_IJNS7_ILi64EEESA_SA_EEELi512ENS_10bfloat16_tEfNS_4arch4Sm90ELb0ELb1ELb0ELb0ELb0ELb0ELb0ELb0ELb0ELb0ELb0ELb0EEENS1_21CollectiveEpilogueFwdINS6_IJSA_NS7_ILi512EEESA_EEES9_SC_SE_Li256ELb0ELb0ELb0ELb0EEENS1_30DynamicPersistentTileSchedulerILi256ELi32ELb0ELb0ELb1EEEEEEEEEvNT_6ParamsE)
        .other          _ZN7cutlass13device_kernelIN5flash11enable_sm90INS1_16FlashAttnFwdSm90INS1_25CollectiveMainloopFwdSm90ILi2EN4cute5tupleIJNS5_1CILi1EEES8_S8_EEENS6_IJNS7_ILi64EEESA_SA_EEELi512ENS_10bfloat16_tEfNS_4arch4Sm90ELb0ELb1ELb0ELb0ELb0ELb0ELb0ELb0ELb0ELb0ELb0ELb0EEENS1_21CollectiveEpilogueFwdINS6_IJSA_NS7_ILi512EEESA_EEES9_SC_SE_Li256ELb0ELb0ELb0ELb0EEENS1_30DynamicPersistentTileSchedulerILi256ELi32ELb0ELb0ELb1EEEEEEEEEvNT_6ParamsE,@"STO_CUDA_ENTRY STV_DEFAULT"
_ZN7cutlass13device_kernelIN5flash11enable_sm90INS1_16FlashAttnFwdSm90INS1_25CollectiveMainloopFwdSm90ILi2EN4cute5tupleIJNS5_1CILi1EEES8_S8_EEENS6_IJNS7_ILi64EEESA_SA_EEELi512ENS_10bfloat16_tEfNS_4arch4Sm90ELb0ELb1ELb0ELb0ELb0ELb0ELb0ELb0ELb0ELb0ELb0ELb0EEENS1_21CollectiveEpilogueFwdINS6_IJSA_NS7_ILi512EEESA_EEES9_SC_SE_Li256ELb0ELb0ELb0ELb0EEENS1_30DynamicPersistentTileSchedulerILi256ELi32ELb0ELb0ELb1EEEEEEEEEvNT_6ParamsE:
[----:B------:R-:W-:Y:S01]  /*0000*/  LDC R1, c[0x0][0x37c] ;  /* 0x0000df00ff017b82 */ /* 0x000fe20000000800 */
[----:B------:R-:W-:Y:S05]  /*0010*/  EXIT ;  /* 0x000000000000794d */ /* 0x000fea0003800000 */
.L_x_6:
        /* <DEDUP_REMOVED lines=14> */
.L_x_24:


//--------------------- .text._ZN7cutlass13device_kernelIN5flash11enable_sm90INS1_16FlashAttnFwdSm90INS1_25CollectiveMainloopFwdSm90ILi2EN4cute5tupleIJNS5_1CILi1EEES8_S8_EEENS6_IJNS7_ILi64EEESA_SA_EEELi512ENS_10bfloat16_tEfNS_4arch4Sm90ELb0ELb1ELb0ELb0ELb0ELb0ELb1ELb0ELb0ELb0ELb0ELb0EEENS1_21CollectiveEpilogueFwdINS6_IJSA_NS7_ILi512EEESA_EEES9_SC_SE_Li256ELb0ELb0ELb0ELb0EEENS1_30DynamicPersistentTileSchedulerILi256ELi32ELb0ELb0ELb1EEEEEEEEEvNT_6ParamsE --------------------------
	.section	.text._ZN7cutlass13device_kernelIN5flash11enable_sm90INS1_16FlashAttnFwdSm90INS1_25CollectiveMainloopFwdSm90ILi2EN4cute5tupleIJNS5_1CILi1EEES8_S8_EEENS6_IJNS7_ILi64EEESA_SA_EEELi512ENS_10bfloat16_tEfNS_4arch4Sm90ELb0ELb1ELb0ELb0ELb0ELb0ELb1ELb0ELb0ELb0ELb0ELb0EEENS1_21CollectiveEpilogueFwdINS6_IJSA_NS7_ILi512EEESA_EEES9_SC_SE_Li256ELb0ELb0ELb0ELb0EEENS1_30DynamicPersistentTileSchedulerILi256ELi32ELb0ELb0ELb1EEEEEEEEEvNT_6ParamsE,"ax",@progbits
	.align	128
.text._ZN7cutlass13device_kernelIN5flash11enable_sm90INS1_16FlashAttnFwdSm90INS1_25CollectiveMainloopFwdSm90ILi2EN4cute5tupleIJNS5_1CILi1EEES8_S8_EEENS6_IJNS7_ILi64EEESA_SA_EEELi512ENS_10bfloat16_tEfNS_4arch4Sm90ELb0ELb1ELb0ELb0ELb0ELb0ELb1ELb0ELb0ELb0ELb0ELb0EEENS1_21CollectiveEpilogueFwdINS6_IJSA_NS7_ILi512EEESA_EEES9_SC_SE_Li256ELb0ELb0ELb0ELb0EEENS1_30DynamicPersistentTileSchedulerILi256ELi32ELb0ELb0ELb1EEEEEEEEEvNT_6ParamsE:
        .type           _ZN7cutlass13device_kernelIN5flash11enable_sm90INS1_16FlashAttnFwdSm90INS1_25CollectiveMainloopFwdSm90ILi2EN4cute5tupleIJNS5_1CILi1EEES8_S8_EEENS6_IJNS7_ILi64EEESA_SA_EEELi512ENS_10bfloat16_tEfNS_4arch4Sm90ELb0ELb1ELb0ELb0ELb0ELb0ELb1ELb0ELb0ELb0ELb0ELb0EEENS1_21CollectiveEpilogueFwdINS6_IJSA_NS7_ILi512EEESA_EEES9_SC_SE_Li256ELb0ELb0ELb0ELb0EEENS1_30DynamicPersistentTileSchedulerILi256ELi32ELb0ELb0ELb1EEEEEEEEEvNT_6ParamsE,@function
        .size           _ZN7cutlass13device_kernelIN5flash11enable_sm90INS1_16FlashAttnFwdSm90INS1_25CollectiveMainloopFwdSm90ILi2EN4cute5tupleIJNS5_1CILi1EEES8_S8_EEENS6_IJNS7_ILi64EEESA_SA_EEELi512ENS_10bfloat16_tEfNS_4arch4Sm90ELb0ELb1ELb0ELb0ELb0ELb0ELb1ELb0ELb0ELb0ELb0ELb0EEENS1_21CollectiveEpilogueFwdINS6_IJSA_NS7_ILi512EEESA_EEES9_SC_SE_Li256ELb0ELb0ELb0ELb0EEENS1_30DynamicPersistentTileSchedulerILi256ELi32ELb0ELb0ELb1EEEEEEEEEvNT_6ParamsE,(.L_x_25 - _ZN7cutlass13device_kernelIN5flash11enable_sm90INS1_16FlashAttnFwdSm90INS1_25CollectiveMainloopFwdSm90ILi2EN4cute5tupleIJNS5_1CILi1EEES8_S8_EEENS6_IJNS7_ILi64EEESA_SA_EEELi512ENS_10bfloat16_tEfNS_4arch4Sm90ELb0ELb1ELb0ELb0ELb0ELb0ELb1ELb0ELb0ELb0ELb0ELb0EEENS1_21CollectiveEpilogueFwdINS6_IJSA_NS7_ILi512EEESA_EEES9_SC_SE_Li256ELb0ELb0ELb0ELb0EEENS1_30DynamicPersistentTileSchedulerILi256ELi32ELb0ELb0ELb1EEEEEEEEEvNT_6ParamsE)
        .other          _ZN7cutlass13device_kernelIN5flash11enable_sm90INS1_16FlashAttnFwdSm90INS1_25CollectiveMainloopFwdSm90ILi2EN4cute5tupleIJNS5_1CILi1EEES8_S8_EEENS6_IJNS7_ILi64EEESA_SA_EEELi512ENS_10bfloat16_tEfNS_4arch4Sm90ELb0ELb1ELb0ELb0ELb0ELb0ELb1ELb0ELb0ELb0ELb0ELb0EEENS1_21CollectiveEpilogueFwdINS6_IJSA_NS7_ILi512EEESA_EEES9_SC_SE_Li256ELb0ELb0ELb0ELb0EEENS1_30DynamicPersistentTileSchedulerILi256ELi32ELb0ELb0ELb1EEEEEEEEEvNT_6ParamsE,@"STO_CUDA_ENTRY STV_DEFAULT"
_ZN7cutlass13device_kernelIN5flash11enable_sm90INS1_16FlashAttnFwdSm90INS1_25CollectiveMainloopFwdSm90ILi2EN4cute5tupleIJNS5_1CILi1EEES8_S8_EEENS6_IJNS7_ILi64EEESA_SA_EEELi512ENS_10bfloat16_tEfNS_4arch4Sm90ELb0ELb1ELb0ELb0ELb0ELb0ELb1ELb0ELb0ELb0ELb0ELb0EEENS1_21CollectiveEpilogueFwdINS6_IJSA_NS7_ILi512EEESA_EEES9_SC_SE_Li256ELb0ELb0ELb0ELb0EEENS1_30DynamicPersistentTileSchedulerILi256ELi32ELb0ELb0ELb1EEEEEEEEEvNT_6ParamsE:
[----:B------:R-:W-:Y:S01]  /*0000*/  LDC R1, c[0x0][0x37c] ;  /* 0x0000df00ff017b82 */ /* 0x000fe20000000800 */
[----:B------:R-:W-:Y:S05]  /*0010*/  EXIT ;  /* 0x000000000000794d */ /* 0x000fea0003800000 */
.L_x_7:
        /* <DEDUP_REMOVED lines=14> */
.L_x_25:


//--------------------- .text._ZN7cutlass13device_kernelIN5flash11enable_sm90INS1_16FlashAttnFwdSm90INS1_25CollectiveMainloopFwdSm90ILi2EN4cute5tupleIJNS5_1CILi1EEES8_S8_EEENS6_IJNS7_ILi64EEESA_SA_EEELi512ENS_10bfloat16_tEfNS_4arch4Sm90ELb0ELb1ELb0ELb1ELb0ELb0ELb0ELb0ELb0ELb0ELb0ELb0EEENS1_21CollectiveEpilogueFwdINS6_IJSA_NS7_ILi512EEESA_EEES9_SC_SE_Li256ELb1ELb0ELb0ELb0EEENS1_36VarlenDynamicPersistentTileSchedulerILi64ELi64ELi256ELi32ELb0ELb0ELb1ELb1ELb0ELb1EEEEEEEEEvNT_6ParamsE --------------------------
	.section	.text._ZN7cutlass13device_kernelIN5flash11enable_sm90INS1_16FlashAttnFwdSm90INS1_25CollectiveMainloopFwdSm90ILi2EN4cute5tupleIJNS5_1CILi1EEES8_S8_EEENS6_IJNS7_ILi64EEESA_SA_EEELi512ENS_10bfloat16_tEfNS_4arch4Sm90ELb0ELb1ELb0ELb1ELb0ELb0ELb0ELb0ELb0ELb0ELb0ELb0EEENS1_21CollectiveEpilogueFwdINS6_IJSA_NS7_ILi512EEESA_EEES9_SC_SE_Li256ELb1ELb0ELb0ELb0EEENS1_36VarlenDynamicPersistentTileSchedulerILi64ELi64ELi256ELi32ELb0ELb0ELb1ELb1ELb0ELb1EEEEEEEEEvNT_6ParamsE,"ax",@progbits
	.align	128
.text._ZN7cutlass13device_kernelIN5flash11enable_sm90INS1_16FlashAttnFwdSm90INS1_25CollectiveMainloopFwdSm90ILi2EN4cute5tupleIJNS5_1CILi1EEES8_S8_EEENS6_IJNS7_ILi64EEESA_SA_EEELi512ENS_10bfloat16_tEfNS_4arch4Sm90ELb0ELb1ELb0ELb1ELb0ELb0ELb0ELb0ELb0ELb0ELb0ELb0EEENS1_21CollectiveEpilogueFwdINS6_IJSA_NS7_ILi512EEESA_EEES9_SC_SE_Li256ELb1ELb0ELb0ELb0EEENS1_36VarlenDynamicPersistentTileSchedulerILi64ELi64ELi256ELi32ELb0ELb0ELb1ELb1ELb0ELb1EEEEEEEEEvNT_6ParamsE:
        .type           _ZN7cutlass13device_kernelIN5flash11enable_sm90INS1_16FlashAttnFwdSm90INS1_25CollectiveMainloopFwdSm90ILi2EN4cute5tupleIJNS5_1CILi1EEES8_S8_EEENS6_IJNS7_ILi64EEESA_SA_EEELi512ENS_10bfloat16_tEfNS_4arch4Sm90ELb0ELb1ELb0ELb1ELb0ELb0ELb0ELb0ELb0ELb0ELb0ELb0EEENS1_21CollectiveEpilogueFwdINS6_IJSA_NS7_ILi512EEESA_EEES9_SC_SE_Li256ELb1ELb0ELb0ELb0EEENS1_36VarlenDynamicPersistentTileSchedulerILi64ELi64ELi256ELi32ELb0ELb0ELb1ELb1ELb0ELb1EEEEEEEEEvNT_6ParamsE,@function
        .size           _ZN7cutlass13device_kernelIN5flash11enable_sm90INS1_16FlashAttnFwdSm90INS1_25CollectiveMainloopFwdSm90ILi2EN4cute5tupleIJNS5_1CILi1EEES8_S8_EEENS6_IJNS7_ILi64EEESA_SA_EEELi512ENS_10bfloat16_tEfNS_4arch4Sm90ELb0ELb1ELb0ELb1ELb0ELb0ELb0ELb0ELb0ELb0ELb0ELb0EEENS1_21CollectiveEpilogueFwdINS6_IJSA_NS7_ILi512EEESA_EEES9_SC_SE_Li256ELb1ELb0ELb0ELb0EEENS1_36VarlenDynamicPersistentTileSchedulerILi64ELi64ELi256ELi32ELb0ELb0ELb1ELb1ELb0ELb1EEEEEEEEEvNT_6ParamsE,(.L_x_26 - _ZN7cutlass13device_kernelIN5flash11enable_sm90INS1_16FlashAttnFwdSm90INS1_25CollectiveMainloopFwdSm90ILi2EN4cute5tupleIJNS5_1CILi1EEES8_S8_EEENS6_IJNS7_ILi64EEESA_SA_EEELi512ENS_10bfloat16_tEfNS_4arch4Sm90ELb0ELb1ELb0ELb1ELb0ELb0ELb0ELb0ELb0ELb0ELb0ELb0EEENS1_21CollectiveEpilogueFwdINS6_IJSA_NS7_ILi512EEESA_EEES9_SC_SE_Li256ELb1ELb0ELb0ELb0EEENS1_36VarlenDynamicPersistentTileSchedulerILi64ELi64ELi256ELi32ELb0ELb0ELb1ELb1ELb0ELb1EEEEEEEEEvNT_6ParamsE)
        .other          _ZN7cutlass13device_kernelIN5flash11enable_sm90INS1_16FlashAttnFwdSm90INS1_25CollectiveMainloopFwdSm90ILi2EN4cute5tupleIJNS5_1CILi1EEES8_S8_EEENS6_IJNS7_ILi64EEESA_SA_EEELi512ENS_10bfloat16_tEfNS_4arch4Sm90ELb0ELb1ELb0ELb1ELb0ELb0ELb0ELb0ELb0ELb0ELb0ELb0EEENS1_21CollectiveEpilogueFwdINS6_IJSA_NS7_ILi512EEESA_EEES9_SC_SE_Li256ELb1ELb0ELb0ELb0EEENS1_36VarlenDynamicPersistentTileSchedulerILi64ELi64ELi256ELi32ELb0ELb0ELb1ELb1ELb0ELb1EEEEEEEEEvNT_6ParamsE,@"STO_CUDA_ENTRY STV_DEFAULT"
_ZN7cutlass13device_kernelIN5flash11enable_sm90INS1_16FlashAttnFwdSm90INS1_25CollectiveMainloopFwdSm90ILi2EN4cute5tupleIJNS5_1CILi1EEES8_S8_EEENS6_IJNS7_ILi64EEESA_SA_EEELi512ENS_10bfloat16_tEfNS_4arch4Sm90ELb0ELb1ELb0ELb1ELb0ELb0ELb0ELb0ELb0ELb0ELb0ELb0EEENS1_21CollectiveEpilogueFwdINS6_IJSA_NS7_ILi512EEESA_EEES9_SC_SE_Li256ELb1ELb0ELb0ELb0EEENS1_36VarlenDynamicPersistentTileSchedulerILi64ELi64ELi256ELi32ELb0ELb0ELb1ELb1ELb0ELb1EEEEEEEEEvNT_6ParamsE:
[----:B------:R-:W-:Y:S01]  /*0000*/  LDC R1, c[0x0][0x37c] ;  /* 0x0000df00ff017b82 */ /* 0x000fe20000000800 */
[----:B------:R-:W-:Y:S05]  /*0010*/  EXIT ;  /* 0x000000000000794d */ /* 0x000fea0003800000 */
.L_x_8:
        /* <DEDUP_REMOVED lines=14> */
.L_x_26:


//--------------------- .text._ZN7cutlass13device_kernelIN5flash11enable_sm90INS1_16FlashAttnFwdSm90INS1_25CollectiveMainloopFwdSm90ILi2EN4cute5tupleIJNS5_1CILi1EEES8_S8_EEENS6_IJNS7_ILi64EEESA_SA_EEELi512ENS_10bfloat16_tEfNS_4arch4Sm90ELb0ELb1ELb0ELb1ELb0ELb1ELb0ELb0ELb0ELb0ELb0ELb0EEENS1_21CollectiveEpilogueFwdINS6_IJSA_NS7_ILi512EEESA_EEES9_SC_SE_Li256ELb1ELb0ELb0ELb0EEENS1_36VarlenDynamicPersistentTileSchedulerILi64ELi64ELi256ELi32ELb0ELb0ELb1ELb1ELb0ELb1EEEEEEEEEvNT_6ParamsE --------------------------
	.section	.text._ZN7cutlass13device_kernelIN5flash11enable_sm90INS1_16FlashAttnFwdSm90INS1_25CollectiveMainloopFwdSm90ILi2EN4cute5tupleIJNS5_1CILi1EEES8_S8_EEENS6_IJNS7_ILi64EEESA_SA_EEELi512ENS_10bfloat16_tEfNS_4arch4Sm90ELb0ELb1ELb0ELb1ELb0ELb1ELb0ELb0ELb0ELb0ELb0ELb0EEENS1_21CollectiveEpilogueFwdINS6_IJSA_NS7_ILi512EEESA_EEES9_SC_SE_Li256ELb1ELb0ELb0ELb0EEENS1_36VarlenDynamicPersistentTileSchedulerILi64ELi64ELi256ELi32ELb0ELb0ELb1ELb1ELb0ELb1EEEEEEEEEvNT_6ParamsE,"ax",@progbits
	.align	128
.text._ZN7cutlass13device_kernelIN5flash11enable_sm90INS1_16FlashAttnFwdSm90INS1_25CollectiveMainloopFwdSm90ILi2EN4cute5tupleIJNS5_1CILi1EEES8_S8_EEENS6_IJNS7_ILi64EEESA_SA_EEELi512ENS_10bfloat16_tEfNS_4arch4Sm90ELb0ELb1ELb0ELb1ELb0ELb1ELb0ELb0ELb0ELb0ELb0ELb0EEENS1_21CollectiveEpilogueFwdINS6_IJSA_NS7_ILi512EEESA_EEES9_SC_SE_Li256ELb1ELb0ELb0ELb0EEENS1_36VarlenDynamicPersistentTileSchedulerILi64ELi64ELi256ELi32ELb0ELb0ELb1ELb1ELb0ELb1EEEEEEEEEvNT_6ParamsE:
        .type           _ZN7cutlass13device_kernelIN5flash11enable_sm90INS1_16FlashAttnFwdSm90INS1_25CollectiveMainloopFwdSm90ILi2EN4cute5tupleIJNS5_1CILi1EEES8_S8_EEENS6_IJNS7_ILi64EEESA_SA_EEELi512ENS_10bfloat16_tEfNS_4arch4Sm90ELb0ELb1ELb0ELb1ELb0ELb1ELb0ELb0ELb0ELb0ELb0ELb0EEENS1_21CollectiveEpilogueFwdINS6_IJSA_NS7_ILi512EEESA_EEES9_SC_SE_Li256ELb1ELb0ELb0ELb0EEENS1_36VarlenDynamicPersistentTileSchedulerILi64ELi64ELi256ELi32ELb0ELb0ELb1ELb1ELb0ELb1EEEEEEEEEvNT_6ParamsE,@function
        .size           _ZN7cutlass13device_kernelIN5flash11enable_sm90INS1_16FlashAttnFwdSm90INS1_25CollectiveMainloopFwdSm90ILi2EN4cute5tupleIJNS5_1CILi1EEES8_S8_EEENS6_IJNS7_ILi64EEESA_SA_EEELi512ENS_10bfloat16_tEfNS_4arch4Sm90ELb0ELb1ELb0ELb1ELb0ELb1ELb0ELb0ELb0ELb0ELb0ELb0EEENS1_21CollectiveEpilogueFwdINS6_IJSA_NS7_ILi512EEESA_EEES9_SC_SE_Li256ELb1ELb0ELb0ELb0EEENS1_36VarlenDynamicPersistentTileSchedulerILi64ELi64ELi256ELi32ELb0ELb0ELb1ELb1ELb0ELb1EEEEEEEEEvNT_6ParamsE,(.L_x_27 - _ZN7cutlass13device_kernelIN5flash11enable_sm90INS1_16FlashAttnFwdSm90INS1_25CollectiveMainloopFwdSm90ILi2EN4cute5tupleIJNS5_1CILi1EEES8_S8_EEENS6_IJNS7_ILi64EEESA_SA_EEELi512ENS_10bfloat16_tEfNS_4arch4Sm90ELb0ELb1ELb0ELb1ELb0ELb1ELb0ELb0ELb0ELb0ELb0ELb0EEENS1_21CollectiveEpilogueFwdINS6_IJSA_NS7_ILi512EEESA_EEES9_SC_SE_Li256ELb1ELb0ELb0ELb0EEENS1_36VarlenDynamicPersistentTileSchedulerILi64ELi64ELi256ELi32ELb0ELb0ELb1ELb1ELb0ELb1EEEEEEEEEvNT_6ParamsE)
        .other          _ZN7cutlass13device_kernelIN5flash11enable_sm90INS1_16FlashAttnFwdSm90INS1_25CollectiveMainloopFwdSm90ILi2EN4cute5tupleIJNS5_1CILi1EEES8_S8_EEENS6_IJNS7_ILi64EEESA_SA_EEELi512ENS_10bfloat16_tEfNS_4arch4Sm90ELb0ELb1ELb0ELb1ELb0ELb1ELb0ELb0ELb0ELb0ELb0ELb0EEENS1_21CollectiveEpilogueFwdINS6_IJSA_NS7_ILi512EEESA_EEES9_SC_SE_Li256ELb1ELb0ELb0ELb0EEENS1_36VarlenDynamicPersistentTileSchedulerILi64ELi64ELi256ELi32ELb0ELb0ELb1ELb1ELb0ELb1EEEEEEEEEvNT_6ParamsE,@"STO_CUDA_ENTRY STV_DEFAULT"
_ZN7cutlass13device_kernelIN5flash11enable_sm90INS1_16FlashAttnFwdSm90INS1_25CollectiveMainloopFwdSm90ILi2EN4cute5tupleIJNS5_1CILi1EEES8_S8_EEENS6_IJNS7_ILi64EEESA_SA_EEELi512ENS_10bfloat16_tEfNS_4arch4Sm90ELb0ELb1ELb0ELb1ELb0ELb1ELb0ELb0ELb0ELb0ELb0ELb0EEENS1_21CollectiveEpilogueFwdINS6_IJSA_NS7_ILi512EEESA_EEES9_SC_SE_Li256ELb1ELb0ELb0ELb0EEENS1_36VarlenDynamicPersistentTileSchedulerILi64ELi64ELi256ELi32ELb0ELb0ELb1ELb1ELb0ELb1EEEEEEEEEvNT_6ParamsE:
[----:B------:R-:W-:Y:S01]  /*0000*/  LDC R1, c[0x0][0x37c] ;  /* 0x0000df00ff017b82 */ /* 0x000fe20000000800 */
[----:B------:R-:W-:Y:S05]  /*0010*/  EXIT ;  /* 0x000000000000794d */ /* 0x000fea0003800000 */
.L_x_9:
        /* <DEDUP_REMOVED lines=14> */
.L_x_27:


//--------------------- .text._ZN7cutlass13device_kernelIN5flash11enable_sm90INS1_16FlashAttnFwdSm90INS1_25CollectiveMainloopFwdSm90ILi2EN4cute5tupleIJNS5_1CILi1EEES8_S8_EEENS6_IJNS7_ILi64EEESA_SA_EEELi512ENS_10bfloat16_tEfNS_4arch4Sm90ELb0ELb1ELb0ELb1ELb0ELb0ELb1ELb0ELb0ELb0ELb0ELb0EEENS1_21CollectiveEpilogueFwdINS6_IJSA_NS7_ILi512EEESA_EEES9_SC_SE_Li256ELb1ELb0ELb0ELb0EEENS1_36VarlenDynamicPersistentTileSchedulerILi64ELi64ELi256ELi32ELb0ELb0ELb1ELb1ELb0ELb1EEEEEEEEEvNT_6ParamsE --------------------------
	.section	.text._ZN7cutlass13device_kernelIN5flash11enable_sm90INS1_16FlashAttnFwdSm90INS1_25CollectiveMainloopFwdSm90ILi2EN4cute5tupleIJNS5_1CILi1EEES8_S8_EEENS6_IJNS7_ILi64EEESA_SA_EEELi512ENS_10bfloat16_tEfNS_4arch4Sm90ELb0ELb1ELb0ELb1ELb0ELb0ELb1ELb0ELb0ELb0ELb0ELb0EEENS1_21CollectiveEpilogueFwdINS6_IJSA_NS7_ILi512EEESA_EEES9_SC_SE_Li256ELb1ELb0ELb0ELb0EEENS1_36VarlenDynamicPersistentTileSchedulerILi64ELi64ELi256ELi32ELb0ELb0ELb1ELb1ELb0ELb1EEEEEEEEEvNT_6ParamsE,"ax",@progbits
	.align	128
.text._ZN7cutlass13device_kernelIN5flash11enable_sm90INS1_16FlashAttnFwdSm90INS1_25CollectiveMainloopFwdSm90ILi2EN4cute5tupleIJNS5_1CILi1EEES8_S8_EEENS6_IJNS7_ILi64EEESA_SA_EEELi512ENS_10bfloat16_tEfNS_4arch4Sm90ELb0ELb1ELb0ELb1ELb0ELb0ELb1ELb0ELb0ELb0ELb0ELb0EEENS1_21CollectiveEpilogueFwdINS6_IJSA_NS7_ILi512EEESA_EEES9_SC_SE_Li256ELb1ELb0ELb0ELb0EEENS1_36VarlenDynamicPersistentTileSchedulerILi64ELi64ELi256ELi32ELb0ELb0ELb1ELb1ELb0ELb1EEEEEEEEEvNT_6ParamsE:
        .type           _ZN7cutlass13device_kernelIN5flash11enable_sm90INS1_16FlashAttnFwdSm90INS1_25CollectiveMainloopFwdSm90ILi2EN4cute5tupleIJNS5_1CILi1EEES8_S8_EEENS6_IJNS7_ILi64EEESA_SA_EEELi512ENS_10bfloat16_tEfNS_4arch4Sm90ELb0ELb1ELb0ELb1ELb0ELb0ELb1ELb0ELb0ELb0ELb0ELb0EEENS1_21CollectiveEpilogueFwdINS6_IJSA_NS7_ILi512EEESA_EEES9_SC_SE_Li256ELb1ELb0ELb0ELb0EEENS1_36VarlenDynamicPersistentTileSchedulerILi64ELi64ELi256ELi32ELb0ELb0ELb1ELb1ELb0ELb1EEEEEEEEEvNT_6ParamsE,@function
        .size           _ZN7cutlass13device_kernelIN5flash11enable_sm90INS1_16FlashAttnFwdSm90INS1_25CollectiveMainloopFwdSm90ILi2EN4cute5tupleIJNS5_1CILi1EEES8_S8_EEENS6_IJNS7_ILi64EEESA_SA_EEELi512ENS_10bfloat16_tEfNS_4arch4Sm90ELb0ELb1ELb0ELb1ELb0ELb0ELb1ELb0ELb0ELb0ELb0ELb0EEENS1_21CollectiveEpilogueFwdINS6_IJSA_NS7_ILi512EEESA_EEES9_SC_SE_Li256ELb1ELb0ELb0ELb0EEENS1_36VarlenDynamicPersistentTileSchedulerILi64ELi64ELi256ELi32ELb0ELb0ELb1ELb1ELb0ELb1EEEEEEEEEvNT_6ParamsE,(.L_x_28 - _ZN7cutlass13device_kernelIN5flash11enable_sm90INS1_16FlashAttnFwdSm90INS1_25CollectiveMainloopFwdSm90ILi2EN4cute5tupleIJNS5_1CILi1EEES8_S8_EEENS6_IJNS7_ILi64EEESA_SA_EEELi512ENS_10bfloat16_tEfNS_4arch4Sm90ELb0ELb1ELb0ELb1ELb0ELb0ELb1ELb0ELb0ELb0ELb0ELb0EEENS1_21CollectiveEpilogueFwdINS6_IJSA_NS7_ILi512EEESA_EEES9_SC_SE_Li256ELb1ELb0ELb0ELb0EEENS1_36VarlenDynamicPersistentTileSchedulerILi64ELi64ELi256ELi32ELb0ELb0ELb1ELb1ELb0ELb1EEEEEEEEEvNT_6ParamsE)
        .other          _ZN7cutlass13device_kernelIN5flash11enable_sm90INS1_16FlashAttnFwdSm90INS1_25CollectiveMainloopFwdSm90ILi2EN4cute5tupleIJNS5_1CILi1EEES8_S8_EEENS6_IJNS7_ILi64EEESA_SA_EEELi512ENS_10bfloat16_tEfNS_4arch4Sm90ELb0ELb1ELb0ELb1ELb0ELb0ELb1ELb0ELb0ELb0ELb0ELb0EEENS1_21CollectiveEpilogueFwdINS6_IJSA_NS7_ILi512EEESA_EEES9_SC_SE_Li256ELb1ELb0ELb0ELb0EEENS1_36VarlenDynamicPersistentTileSchedulerILi64ELi64ELi256ELi32ELb0ELb0ELb1ELb1ELb0ELb1EEEEEEEEEvNT_6ParamsE,@"STO_CUDA_ENTRY STV_DEFAULT"
_ZN7cutlass13device_kernelIN5flash11enable_sm90INS1_16FlashAttnFwdSm90INS1_25CollectiveMainloopFwdSm90ILi2EN4cute5tupleIJNS5_1CILi1EEES8_S8_EEENS6_IJNS7_ILi64EEESA_SA_EEELi512ENS_10bfloat16_tEfNS_4arch4Sm90ELb0ELb1ELb0ELb1ELb0ELb0ELb1ELb0ELb0ELb0ELb0ELb0EEENS1_21CollectiveEpilogueFwdINS6_IJSA_NS7_ILi512EEESA_EEES9_SC_SE_Li256ELb1ELb0ELb0ELb0EEENS1_36VarlenDynamicPersistentTileSchedulerILi64ELi64ELi256ELi32ELb0ELb0ELb1ELb1ELb0ELb1EEEEEEEEEvNT_6ParamsE:
[----:B------:R-:W-:Y:S01]  /*0000*/  LDC R1, c[0x0][0x37c] ;  /* 0x0000df00ff017b82 */ /* 0x000fe20000000800 */
[----:B------:R-:W-:Y:S05]  /*0010*/  EXIT ;  /* 0x000000000000794d */ /* 0x000fea0003800000 */
.L_x_10:
        /* <DEDUP_REMOVED lines=14> */
.L_x_28:


//--------------------- .text._ZN7cutlass13device_kernelIN5flash11enable_sm90INS1_16FlashAttnFwdSm90INS1_25CollectiveMainloopFwdSm90ILi2EN4cute5tupleIJNS5_1CILi1EEES8_S8_EEENS6_IJNS7_ILi64EEESA_SA_EEELi512ENS_10bfloat16_tEfNS_4arch4Sm90ELb0ELb1ELb0ELb1ELb0ELb1ELb1ELb0ELb0ELb0ELb0ELb0EEENS1_21CollectiveEpilogueFwdINS6_IJSA_NS7_ILi512EEESA_EEES9_SC_SE_Li256ELb1ELb0ELb0ELb0EEENS1_36VarlenDynamicPersistentTileSchedulerILi64ELi64ELi256ELi32ELb0ELb0ELb1ELb1ELb0ELb1EEEEEEEEEvNT_6ParamsE --------------------------
	.section	.text._ZN7cutlass13device_kernelIN5flash11enable_sm90INS1_16FlashAttnFwdSm90INS1_25CollectiveMainloopFwdSm90ILi2EN4cute5tupleIJNS5_1CILi1EEES8_S8_EEENS6_IJNS7_ILi64EEESA_SA_EEELi512ENS_10bfloat16_tEfNS_4arch4Sm90ELb0ELb1ELb0ELb1ELb0ELb1ELb1ELb0ELb0ELb0ELb0ELb0EEENS1_21CollectiveEpilogueFwdINS6_IJSA_NS7_ILi512EEESA_EEES9_SC_SE_Li256ELb1ELb0ELb0ELb0EEENS1_36VarlenDynamicPersistentTileSchedulerILi64ELi64ELi256ELi32ELb0ELb0ELb1ELb1ELb0ELb1EEEEEEEEEvNT_6ParamsE,"ax",@progbits
	.align	128
.text._ZN7cutlass13device_kernelIN5flash11enable_sm90INS1_16FlashAttnFwdSm90INS1_25CollectiveMainloopFwdSm90ILi2EN4cute5tupleIJNS5_1CILi1EEES8_S8_EEENS6_IJNS7_ILi64EEESA_SA_EEELi512ENS_10bfloat16_tEfNS_4arch4Sm90ELb0ELb1ELb0ELb1ELb0ELb1ELb1ELb0ELb0ELb0ELb0ELb0EEENS1_21CollectiveEpilogueFwdINS6_IJSA_NS7_ILi512EEESA_EEES9_SC_SE_Li256ELb1ELb0ELb0ELb0EEENS1_36VarlenDynamicPersistentTileSchedulerILi64ELi64ELi256ELi32ELb0ELb0ELb1ELb1ELb0ELb1EEEEEEEEEvNT_6ParamsE:
        .type           _ZN7cutlass13device_kernelIN5flash11enable_sm90INS1_16FlashAttnFwdSm90INS1_25CollectiveMainloopFwdSm90ILi2EN4cute5tupleIJNS5_1CILi1EEES8_S8_EEENS6_IJNS7_ILi64EEESA_SA_EEELi512ENS_10bfloat16_tEfNS_4arch4Sm90ELb0ELb1ELb0ELb1ELb0ELb1ELb1ELb0ELb0ELb0ELb0ELb0EEENS1_21CollectiveEpilogueFwdINS6_IJSA_NS7_ILi512EEESA_EEES9_SC_SE_Li256ELb1ELb0ELb0ELb0EEENS1_36VarlenDynamicPersistentTileSchedulerILi64ELi64ELi256ELi32ELb0ELb0ELb1ELb1ELb0ELb1EEEEEEEEEvNT_6ParamsE,@function
        .size           _ZN7cutlass13device_kernelIN5flash11enable_sm90INS1_16FlashAttnFwdSm90INS1_25CollectiveMainloopFwdSm90ILi2EN4cute5tupleIJNS5_1CILi1EEES8_S8_EEENS6_IJNS7_ILi64EEESA_SA_EEELi512ENS_10bfloat16_tEfNS_4arch4Sm90ELb0ELb1ELb0ELb1ELb0ELb1ELb1ELb0ELb0ELb0ELb0ELb0EEENS1_21CollectiveEpilogueFwdINS6_IJSA_NS7_ILi512EEESA_EEES9_SC_SE_Li256ELb1ELb0ELb0ELb0EEENS1_36VarlenDynamicPersistentTileSchedulerILi64ELi64ELi256ELi32ELb0ELb0ELb1ELb1ELb0ELb1EEEEEEEEEvNT_6ParamsE,(.L_x_29 - _ZN7cutlass13device_kernelIN5flash11enable_sm90INS1_16FlashAttnFwdSm90INS1_25CollectiveMainloopFwdSm90ILi2EN4cute5tupleIJNS5_1CILi1EEES8_S8_EEENS6_IJNS7_ILi64EEESA_SA_EEELi512ENS_10bfloat16_tEfNS_4arch4Sm90ELb0ELb1ELb0ELb1ELb0ELb1ELb1ELb0ELb0ELb0ELb0ELb0EEENS1_21CollectiveEpilogueFwdINS6_IJSA_NS7_ILi512EEESA_EEES9_SC_SE_Li256ELb1ELb0ELb0ELb0EEENS1_36VarlenDynamicPersistentTileSchedulerILi64ELi64ELi256ELi32ELb0ELb0ELb1ELb1ELb0ELb1EEEEEEEEEvNT_6ParamsE)
        .other          _ZN7cutlass13device_kernelIN5flash11enable_sm90INS1_16FlashAttnFwdSm90INS1_25CollectiveMainloopFwdSm90ILi2EN4cute5tupleIJNS5_1CILi1EEES8_S8_EEENS6_IJNS7_ILi64EEESA_SA_EEELi512ENS_10bfloat16_tEfNS_4arch4Sm90ELb0ELb1ELb0ELb1ELb0ELb1ELb1ELb0ELb0ELb0ELb0ELb0EEENS1_21CollectiveEpilogueFwdINS6_IJSA_NS7_ILi512EEESA_EEES9_SC_SE_Li256ELb1ELb0ELb0ELb0EEENS1_36VarlenDynamicPersistentTileSchedulerILi64ELi64ELi256ELi32ELb0ELb0ELb1ELb1ELb0ELb1EEEEEEEEEvNT_6ParamsE,@"STO_CUDA_ENTRY STV_DEFAULT"
_ZN7cutlass13device_kernelIN5flash11enable_sm90INS1_16FlashAttnFwdSm90INS1_25CollectiveMainloopFwdSm90ILi2EN4cute5tupleIJNS5_1CILi1EEES8_S8_EEENS6_IJNS7_ILi64EEESA_SA_EEELi512ENS_10bfloat16_tEfNS_4arch4Sm90ELb0ELb1ELb0ELb1ELb0ELb1ELb1ELb0ELb0ELb0ELb0ELb0EEENS1_21CollectiveEpilogueFwdINS6_IJSA_NS7_ILi512EEESA_EEES9_SC_SE_Li256ELb1ELb0ELb0ELb0EEENS1_36VarlenDynamicPersistentTileSchedulerILi64ELi64ELi256ELi32ELb0ELb0ELb1ELb1ELb0ELb1EEEEEEEEEvNT_6ParamsE:
[----:B------:R-:W-:Y:S01]  /*0000*/  LDC R1, c[0x0][0x37c] ;  /* 0x0000df00ff017b82 */ /* 0x000fe20000000800 */
[----:B------:R-:W-:Y:S05]  /*0010*/  EXIT ;  /* 0x000000000000794d */ /* 0x000fea0003800000 */
.L_x_11:
        /* <DEDUP_REMOVED lines=14> */
.L_x_29:


//--------------------- .text._ZN7cutlass13device_kernelIN5flash11enable_sm90INS1_16FlashAttnFwdSm90INS1_25CollectiveMainloopFwdSm90ILi2EN4cute5tupleIJNS5_1CILi1EEES8_S8_EEENS6_IJNS7_ILi64EEESA_SA_EEELi512ENS_10bfloat16_tEfNS_4arch4Sm90ELb1ELb0ELb0ELb0ELb0ELb0ELb0ELb0ELb0ELb0ELb0ELb0EEENS1_21CollectiveEpilogueFwdINS6_IJSA_NS7_ILi512EEESA_EEES9_SC_SE_Li256ELb0ELb0ELb0ELb0EEENS1_30DynamicPersistentTileSchedulerILi256ELi32ELb0ELb0ELb1EEEEEEEEEvNT_6ParamsE --------------------------
	.section	.text._ZN7cutlass13device_kernelIN5flash11enable_sm90INS1_16FlashAttnFwdSm90INS1_25CollectiveMainloopFwdSm90ILi2EN4cute5tupleIJNS5_1CILi1EEES8_S8_EEENS6_IJNS7_ILi64EEESA_SA_EEELi512ENS_10bfloat16_tEfNS_4arch4Sm90ELb1ELb0ELb0ELb0ELb0ELb0ELb0ELb0ELb0ELb0ELb0ELb0EEENS1_21CollectiveEpilogueFwdINS6_IJSA_NS7_ILi512EEESA_EEES9_SC_SE_Li256ELb0ELb0ELb0ELb0EEENS1_30DynamicPersistentTileSchedulerILi256ELi32ELb0ELb0ELb1EEEEEEEEEvNT_6ParamsE,"ax",@progbits
	.align	128
.text._ZN7cutlass13device_kernelIN5flash11enable_sm90INS1_16FlashAttnFwdSm90INS1_25CollectiveMainloopFwdSm90ILi2EN4cute5tupleIJNS5_1CILi1EEES8_S8_EEENS6_IJNS7_ILi64EEESA_SA_EEELi512ENS_10bfloat16_tEfNS_4arch4Sm90ELb1ELb0ELb0ELb0ELb0ELb0ELb0ELb0ELb0ELb0ELb0ELb0EEENS1_21CollectiveEpilogueFwdINS6_IJSA_NS7_ILi512EEESA_EEES9_SC_SE_Li256ELb0ELb0ELb0ELb0EEENS1_30DynamicPersistentTileSchedulerILi256ELi32ELb0ELb0ELb1EEEEEEEEEvNT_6ParamsE:
        .type           _ZN7cutlass13device_kernelIN5flash11enable_sm90INS1_16FlashAttnFwdSm90INS1_25CollectiveMainloopFwdSm90ILi2EN4cute5tupleIJNS5_1CILi1EEES8_S8_EEENS6_IJNS7_ILi64EEESA_SA_EEELi512ENS_10bfloat16_tEfNS_4arch4Sm90ELb1ELb0ELb0ELb0ELb0ELb0ELb0ELb0ELb0ELb0ELb0ELb0EEENS1_21CollectiveEpilogueFwdINS6_IJSA_NS7_ILi512EEESA_EEES9_SC_SE_Li256ELb0ELb0ELb0ELb0EEENS1_30DynamicPersistentTileSchedulerILi256ELi32ELb0ELb0ELb1EEEEEEEEEvNT_6ParamsE,@function
        .size           _ZN7cutlass13device_kernelIN5flash11enable_sm90INS1_16FlashAttnFwdSm90INS1_25CollectiveMainloopFwdSm90ILi2EN4cute5tupleIJNS5_1CILi1EEES8_S8_EEENS6_IJNS7_ILi64EEESA_SA_EEELi512ENS_10bfloat16_tEfNS_4arch4Sm90ELb1ELb0ELb0ELb0ELb0ELb0ELb0ELb0ELb0ELb0ELb0ELb0EEENS1_21CollectiveEpilogueFwdINS6_IJSA_NS7_ILi512EEESA_EEES9_SC_SE_Li256ELb0ELb0ELb0ELb0EEENS1_30DynamicPersistentTileSchedulerILi256ELi32ELb0ELb0ELb1EEEEEEEEEvNT_6ParamsE,(.L_x_30 - _ZN7cutlass13device_kernelIN5flash11enable_sm90INS1_16FlashAttnFwdSm90INS1_25CollectiveMainloopFwdSm90ILi2EN4cute5tupleIJNS5_1CILi1EEES8_S8_EEENS6_IJNS7_ILi64EEESA_SA_EEELi512ENS_10bfloat16_tEfNS_4arch4Sm90ELb1ELb0ELb0ELb0ELb0ELb0ELb0ELb0ELb0ELb0ELb0ELb0EEENS1_21CollectiveEpilogueFwdINS6_IJSA_NS7_ILi512EEESA_EEES9_SC_SE_Li256ELb0ELb0ELb0ELb0EEENS1_30DynamicPersistentTileSchedulerILi256ELi32ELb0ELb0ELb1EEEEEEEEEvNT_6ParamsE)
        .other          _ZN7cutlass13device_kernelIN5flash11enable_sm90INS1_16FlashAttnFwdSm90INS1_25CollectiveMainloopFwdSm90ILi2EN4cute5tupleIJNS5_1CILi1EEES8_S8_EEENS6_IJNS7_ILi64EEESA_SA_EEELi512ENS_10bfloat16_tEfNS_4arch4Sm90ELb1ELb0ELb0ELb0ELb0ELb0ELb0ELb0ELb0ELb0ELb0ELb0EEENS1_21CollectiveEpilogueFwdINS6_IJSA_NS7_ILi512EEESA_EEES9_SC_SE_Li256ELb0ELb0ELb0ELb0EEENS1_30DynamicPersistentTileSchedulerILi256ELi32ELb0ELb0ELb1EEEEEEEEEvNT_6ParamsE,@"STO_CUDA_ENTRY STV_DEFAULT"
_ZN7cutlass13device_kernelIN5flash11enable_sm90INS1_16FlashAttnFwdSm90INS1_25CollectiveMainloopFwdSm90ILi2EN4cute5tupleIJNS5_1CILi1EEES8_S8_EEENS6_IJNS7_ILi64EEESA_SA_EEELi512ENS_10bfloat16_tEfNS_4arch4Sm90ELb1ELb0ELb0ELb0ELb0ELb0ELb0ELb0ELb0ELb0ELb0ELb0EEENS1_21CollectiveEpilogueFwdINS6_IJSA_NS7_ILi512EEESA_EEES9_SC_SE_Li256ELb0ELb0ELb0ELb0EEENS1_30DynamicPersistentTileSchedulerILi256ELi32ELb0ELb0ELb1EEEEEEEEEvNT_6ParamsE:
[----:B------:R-:W-:Y:S01]  /*0000*/  LDC R1, c[0x0][0x37c] ;  /* 0x0000df00ff017b82 */ /* 0x000fe20000000800 */
[----:B------:R-:W-:Y:S05]  /*0010*/  EXIT ;  /* 0x000000000000794d */ /* 0x000fea0003800000 */
.L_x_12:
        /* <DEDUP_REMOVED lines=14> */
.L_x_30:


//--------------------- .text._ZN7cutlass13device_kernelIN5flash11enable_sm90INS1_16FlashAttnFwdSm90INS1_25CollectiveMainloopFwdSm90ILi2EN4cute5tupleIJNS5_1CILi1EEES8_S8_EEENS6_IJNS7_ILi64EEESA_SA_EEELi512ENS_10bfloat16_tEfNS_4arch4Sm90ELb1ELb0ELb0ELb0ELb0ELb0ELb1ELb0ELb0ELb0ELb0ELb0EEENS1_21CollectiveEpilogueFwdINS6_IJSA_NS7_ILi512EEESA_EEES9_SC_SE_Li256ELb0ELb0ELb0ELb0EEENS1_30DynamicPersistentTileSchedulerILi256ELi32ELb0ELb0ELb1EEEEEEEEEvNT_6ParamsE --------------------------
	.section	.text._ZN7cutlass13device_kernelIN5flash11enable_sm90INS1_16FlashAttnFwdSm90INS1_25CollectiveMainloopFwdSm90ILi2EN4cute5tupleIJNS5_1CILi1EEES8_S8_EEENS6_IJNS7_ILi64EEESA_SA_EEELi512ENS_10bfloat16_tEfNS_4arch4Sm90ELb1ELb0ELb0ELb0ELb0ELb0ELb1ELb0ELb0ELb0ELb0ELb0EEENS1_21CollectiveEpilogueFwdINS6_IJSA_NS7_ILi512EEESA_EEES9_SC_SE_Li256ELb0ELb0ELb0ELb0EEENS1_30DynamicPersistentTileSchedulerILi256ELi32ELb0ELb0ELb1EEEEEEEEEvNT_6ParamsE,"ax",@progbits
	.align	128
.text._ZN7cutlass13device_kernelIN5flash11enable_sm90INS1_16FlashAttnFwdSm90INS1_25CollectiveMainloopFwdSm90ILi2EN4cute5tupleIJNS5_1CILi1EEES8_S8_EEENS6_IJNS7_ILi64EEESA_SA_EEELi512ENS_10bfloat16_tEfNS_4arch4Sm90ELb1ELb0ELb0ELb0ELb0ELb0ELb1ELb0ELb0ELb0ELb0ELb0EEENS1_21CollectiveEpilogueFwdINS6_IJSA_NS7_ILi512EEESA_EEES9_SC_SE_Li256ELb0ELb0ELb0ELb0EEENS1_30DynamicPersistentTileSchedulerILi256ELi32ELb0ELb0ELb1EEEEEEEEEvNT_6ParamsE:
        .type           _ZN7cutlass13device_kernelIN5flash11enable_sm90INS1_16FlashAttnFwdSm90INS1_25CollectiveMainloopFwdSm90ILi2EN4cute5tupleIJNS5_1CILi1EEES8_S8_EEENS6_IJNS7_ILi64EEESA_SA_EEELi512ENS_10bfloat16_tEfNS_4arch4Sm90ELb1ELb0ELb0ELb0ELb0ELb0ELb1ELb0ELb0ELb0ELb0ELb0EEENS1_21CollectiveEpilogueFwdINS6_IJSA_NS7_ILi512EEESA_EEES9_SC_SE_Li256ELb0ELb0ELb0ELb0EEENS1_30DynamicPersistentTileSchedulerILi256ELi32ELb0ELb0ELb1EEEEEEEEEvNT_6ParamsE,@function
        .size           _ZN7cutlass13device_kernelIN5flash11enable_sm90INS1_16FlashAttnFwdSm90INS1_25CollectiveMainloopFwdSm90ILi2EN4cute5tupleIJNS5_1CILi1EEES8_S8_EEENS6_IJNS7_ILi64EEESA_SA_EEELi512ENS_10bfloat16_tEfNS_4arch4Sm90ELb1ELb0ELb0ELb0ELb0ELb0ELb1ELb0ELb0ELb0ELb0ELb0EEENS1_21CollectiveEpilogueFwdINS6_IJSA_NS7_ILi512EEESA_EEES9_SC_SE_Li256ELb0ELb0ELb0ELb0EEENS1_30DynamicPersistentTileSchedulerILi256ELi32ELb0ELb0ELb1EEEEEEEEEvNT_6ParamsE,(.L_x_31 - _ZN7cutlass13device_kernelIN5flash11enable_sm90INS1_16FlashAttnFwdSm90INS1_25CollectiveMainloopFwdSm90ILi2EN4cute5tupleIJNS5_1CILi1EEES8_S8_EEENS6_IJNS7_ILi64EEESA_SA_EEELi512ENS_10bfloat16_tEfNS_4arch4Sm90ELb1ELb0ELb0ELb0ELb0ELb0ELb1ELb0ELb0ELb0ELb0ELb0EEENS1_21CollectiveEpilogueFwdINS6_IJSA_NS7_ILi512EEESA_EEES9_SC_SE_Li256ELb0ELb0ELb0ELb0EEENS1_30DynamicPersistentTileSchedulerILi256ELi32ELb0ELb0ELb1EEEEEEEEEvNT_6ParamsE)
        .other          _ZN7cutlass13device_kernelIN5flash11enable_sm90INS1_16FlashAttnFwdSm90INS1_25CollectiveMainloopFwdSm90ILi2EN4cute5tupleIJNS5_1CILi1EEES8_S8_EEENS6_IJNS7_ILi64EEESA_SA_EEELi512ENS_10bfloat16_tEfNS_4arch4Sm90ELb1ELb0ELb0ELb0ELb0ELb0ELb1ELb0ELb0ELb0ELb0ELb0EEENS1_21CollectiveEpilogueFwdINS6_IJSA_NS7_ILi512EEESA_EEES9_SC_SE_Li256ELb0ELb0ELb0ELb0EEENS1_30DynamicPersistentTileSchedulerILi256ELi32ELb0ELb0ELb1EEEEEEEEEvNT_6ParamsE,@"STO_CUDA_ENTRY STV_DEFAULT"
_ZN7cutlass13device_kernelIN5flash11enable_sm90INS1_16FlashAttnFwdSm90INS1_25CollectiveMainloopFwdSm90ILi2EN4cute5tupleIJNS5_1CILi1EEES8_S8_EEENS6_IJNS7_ILi64EEESA_SA_EEELi512ENS_10bfloat16_tEfNS_4arch4Sm90ELb1ELb0ELb0ELb0ELb0ELb0ELb1ELb0ELb0ELb0ELb0ELb0EEENS1_21CollectiveEpilogueFwdINS6_IJSA_NS7_ILi512EEESA_EEES9_SC_SE_Li256ELb0ELb0ELb0ELb0EEENS1_30DynamicPersistentTileSchedulerILi256ELi32ELb0ELb0ELb1EEEEEEEEEvNT_6ParamsE:
[----:B------:R-:W-:Y:S01]  /*0000*/  LDC R1, c[0x0][0x37c] ;  /* 0x0000df00ff017b82 */ /* 0x000fe20000000800 */
[----:B------:R-:W-:Y:S05]  /*0010*/  EXIT ;  /* 0x000000000000794d */ /* 0x000fea0003800000 */
.L_x_13:
        /* <DEDUP_REMOVED lines=14> */
.L_x_31:


//--------------------- .text._ZN7cutlass13device_kernelIN5flash11enable_sm90INS1_16FlashAttnFwdSm90INS1_25CollectiveMainloopFwdSm90ILi2EN4cute5tupleIJNS5_1CILi1EEES8_S8_EEENS6_IJNS7_ILi64EEESA_SA_EEELi512ENS_10bfloat16_tEfNS_4arch4Sm90ELb1ELb0ELb0ELb1ELb0ELb0ELb0ELb0ELb0ELb0ELb0ELb0EEENS1_21CollectiveEpilogueFwdINS6_IJSA_NS7_ILi512EEESA_EEES9_SC_SE_Li256ELb1ELb0ELb0ELb0EEENS1_36VarlenDynamicPersistentTileSchedulerILi64ELi64ELi256ELi32ELb0ELb0ELb1ELb1ELb1ELb1EEEEEEEEEvNT_6ParamsE --------------------------
	.section	.text._ZN7cutlass13device_kernelIN5flash11enable_sm90INS1_16FlashAttnFwdSm90INS1_25CollectiveMainloopFwdSm90ILi2EN4cute5tupleIJNS5_1CILi1EEES8_S8_EEENS6_IJNS7_ILi64EEESA_SA_EEELi512ENS_10bfloat16_tEfNS_4arch4Sm90ELb1ELb0ELb0ELb1ELb0ELb0ELb0ELb0ELb0ELb0ELb0ELb0EEENS1_21CollectiveEpilogueFwdINS6_IJSA_NS7_ILi512EEESA_EEES9_SC_SE_Li256ELb1ELb0ELb0ELb0EEENS1_36VarlenDynamicPersistentTileSchedulerILi64ELi64ELi256ELi32ELb0ELb0ELb1ELb1ELb1ELb1EEEEEEEEEvNT_6ParamsE,"ax",@progbits
	.align	128
.text._ZN7cutlass13device_kernelIN5flash11enable_sm90INS1_16FlashAttnFwdSm90INS1_25CollectiveMainloopFwdSm90ILi2EN4cute5tupleIJNS5_1CILi1EEES8_S8_EEENS6_IJNS7_ILi64EEESA_SA_EEELi512ENS_10bfloat16_tEfNS_4arch4Sm90ELb1ELb0ELb0ELb1ELb0ELb0ELb0ELb0ELb0ELb0ELb0ELb0EEENS1_21CollectiveEpilogueFwdINS6_IJSA_NS7_ILi512EEESA_EEES9_SC_SE_Li256ELb1ELb0ELb0ELb0EEENS1_36VarlenDynamicPersistentTileSchedulerILi64ELi64ELi256ELi32ELb0ELb0ELb1ELb1ELb1ELb1EEEEEEEEEvNT_6ParamsE:
        .type           _ZN7cutlass13device_kernelIN5flash11enable_sm90INS1_16FlashAttnFwdSm90INS1_25CollectiveMainloopFwdSm90ILi2EN4cute5tupleIJNS5_1CILi1EEES8_S8_EEENS6_IJNS7_ILi64EEESA_SA_EEELi512ENS_10bfloat16_tEfNS_4arch4Sm90ELb1ELb0ELb0ELb1ELb0ELb0ELb0ELb0ELb0ELb0ELb0ELb0EEENS1_21CollectiveEpilogueFwdINS6_IJSA_NS7_ILi512EEESA_EEES9_SC_SE_Li256ELb1ELb0ELb0ELb0EEENS1_36VarlenDynamicPersistentTileSchedulerILi64ELi64ELi256ELi32ELb0ELb0ELb1ELb1ELb1ELb1EEEEEEEEEvNT_6ParamsE,@function
        .size           _ZN7cutlass13device_kernelIN5flash11enable_sm90INS1_16FlashAttnFwdSm90INS1_25CollectiveMainloopFwdSm90ILi2EN4cute5tupleIJNS5_1CILi1EEES8_S8_EEENS6_IJNS7_ILi64EEESA_SA_EEELi512ENS_10bfloat16_tEfNS_4arch4Sm90ELb1ELb0ELb0ELb1ELb0ELb0ELb0ELb0ELb0ELb0ELb0ELb0EEENS1_21CollectiveEpilogueFwdINS6_IJSA_NS7_ILi512EEESA_EEES9_SC_SE_Li256ELb1ELb0ELb0ELb0EEENS1_36VarlenDynamicPersistentTileSchedulerILi64ELi64ELi256ELi32ELb0ELb0ELb1ELb1ELb1ELb1EEEEEEEEEvNT_6ParamsE,(.L_x_32 - _ZN7cutlass13device_kernelIN5flash11enable_sm90INS1_16FlashAttnFwdSm90INS1_25CollectiveMainloopFwdSm90ILi2EN4cute5tupleIJNS5_1CILi1EEES8_S8_EEENS6_IJNS7_ILi64EEESA_SA_EEELi512ENS_10bfloat16_tEfNS_4arch4Sm90ELb1ELb0ELb0ELb1ELb0ELb0ELb0ELb0ELb0ELb0ELb0ELb0EEENS1_21CollectiveEpilogueFwdINS6_IJSA_NS7_ILi512EEESA_EEES9_SC_SE_Li256ELb1ELb0ELb0ELb0EEENS1_36VarlenDynamicPersistentTileSchedulerILi64ELi64ELi256ELi32ELb0ELb0ELb1ELb1ELb1ELb1EEEEEEEEEvNT_6ParamsE)
        .other          _ZN7cutlass13device_kernelIN5flash11enable_sm90INS1_16FlashAttnFwdSm90INS1_25CollectiveMainloopFwdSm90ILi2EN4cute5tupleIJNS5_1CILi1EEES8_S8_EEENS6_IJNS7_ILi64EEESA_SA_EEELi512ENS_10bfloat16_tEfNS_4arch4Sm90ELb1ELb0ELb0ELb1ELb0ELb0ELb0ELb0ELb0ELb0ELb0ELb0EEENS1_21CollectiveEpilogueFwdINS6_IJSA_NS7_ILi512EEESA_EEES9_SC_SE_Li256ELb1ELb0ELb0ELb0EEENS1_36VarlenDynamicPersistentTileSchedulerILi64ELi64ELi256ELi32ELb0ELb0ELb1ELb1ELb1ELb1EEEEEEEEEvNT_6ParamsE,@"STO_CUDA_ENTRY STV_DEFAULT"
_ZN7cutlass13device_kernelIN5flash11enable_sm90INS1_16FlashAttnFwdSm90INS1_25CollectiveMainloopFwdSm90ILi2EN4cute5tupleIJNS5_1CILi1EEES8_S8_EEENS6_IJNS7_ILi64EEESA_SA_EEELi512ENS_10bfloat16_tEfNS_4arch4Sm90ELb1ELb0ELb0ELb1ELb0ELb0ELb0ELb0ELb0ELb0ELb0ELb0EEENS1_21CollectiveEpilogueFwdINS6_IJSA_NS7_ILi512EEESA_EEES9_SC_SE_Li256ELb1ELb0ELb0ELb0EEENS1_36VarlenDynamicPersistentTileSchedulerILi64ELi64ELi256ELi32ELb0ELb0ELb1ELb1ELb1ELb1EEEEEEEEEvNT_6ParamsE:
[----:B------:R-:W-:Y:S01]  /*0000*/  LDC R1, c[0x0][0x37c] ;  /* 0x0000df00ff017b82 */ /* 0x000fe20000000800 */
[----:B------:R-:W-:Y:S05]  /*0010*/  EXIT ;  /* 0x000000000000794d */ /* 0x000fea0003800000 */
.L_x_14:
        /* <DEDUP_REMOVED lines=14> */
.L_x_32:


//--------------------- .text._ZN7cutlass13device_kernelIN5flash11enable_sm90INS1_16FlashAttnFwdSm90INS1_25CollectiveMainloopFwdSm90ILi2EN4cute5tupleIJNS5_1CILi1EEES8_S8_EEENS6_IJNS7_ILi64EEESA_SA_EEELi512ENS_10bfloat16_tEfNS_4arch4Sm90ELb1ELb0ELb0ELb1ELb0ELb1ELb0ELb0ELb0ELb0ELb0ELb0EEENS1_21CollectiveEpilogueFwdINS6_IJSA_NS7_ILi512EEESA_EEES9_SC_SE_Li256ELb1ELb0ELb0ELb0EEENS1_36VarlenDynamicPersistentTileSchedulerILi64ELi64ELi256ELi32ELb0ELb0ELb1ELb1ELb1ELb1EEEEEEEEEvNT_6ParamsE --------------------------
	.section	.text._ZN7cutlass13device_kernelIN5flash11enable_sm90INS1_16FlashAttnFwdSm90INS1_25CollectiveMainloopFwdSm90ILi2EN4cute5tupleIJNS5_1CILi1EEES8_S8_EEENS6_IJNS7_ILi64EEESA_SA_EEELi512ENS_10bfloat16_tEfNS_4arch4Sm90ELb1ELb0ELb0ELb1ELb0ELb1ELb0ELb0ELb0ELb0ELb0ELb0EEENS1_21CollectiveEpilogueFwdINS6_IJSA_NS7_ILi512EEESA_EEES9_SC_SE_Li256ELb1ELb0ELb0ELb0EEENS1_36VarlenDynamicPersistentTileSchedulerILi64ELi64ELi256ELi32ELb0ELb0ELb1ELb1ELb1ELb1EEEEEEEEEvNT_6ParamsE,"ax",@progbits
	.align	128
.text._ZN7cutlass13device_kernelIN5flash11enable_sm90INS1_16FlashAttnFwdSm90INS1_25CollectiveMainloopFwdSm90ILi2EN4cute5tupleIJNS5_1CILi1EEES8_S8_EEENS6_IJNS7_ILi64EEESA_SA_EEELi512ENS_10bfloat16_tEfNS_4arch4Sm90ELb1ELb0ELb0ELb1ELb0ELb1ELb0ELb0ELb0ELb0ELb0ELb0EEENS1_21CollectiveEpilogueFwdINS6_IJSA_NS7_ILi512EEESA_EEES9_SC_SE_Li256ELb1ELb0ELb0ELb0EEENS1_36VarlenDynamicPersistentTileSchedulerILi64ELi64ELi256ELi32ELb0ELb0ELb1ELb1ELb1ELb1EEEEEEEEEvNT_6ParamsE:
        .type           _ZN7cutlass13device_kernelIN5flash11enable_sm90INS1_16FlashAttnFwdSm90INS1_25CollectiveMainloopFwdSm90ILi2EN4cute5tupleIJNS5_1CILi1EEES8_S8_EEENS6_IJNS7_ILi64EEESA_SA_EEELi512ENS_10bfloat16_tEfNS_4arch4Sm90ELb1ELb0ELb0ELb1ELb0ELb1ELb0ELb0ELb0ELb0ELb0ELb0EEENS1_21CollectiveEpilogueFwdINS6_IJSA_NS7_ILi512EEESA_EEES9_SC_SE_Li256ELb1ELb0ELb0ELb0EEENS1_36VarlenDynamicPersistentTileSchedulerILi64ELi64ELi256ELi32ELb0ELb0ELb1ELb1ELb1ELb1EEEEEEEEEvNT_6ParamsE,@function
        .size           _ZN7cutlass13device_kernelIN5flash11enable_sm90INS1_16FlashAttnFwdSm90INS1_25CollectiveMainloopFwdSm90ILi2EN4cute5tupleIJNS5_1CILi1EEES8_S8_EEENS6_IJNS7_ILi64EEESA_SA_EEELi512ENS_10bfloat16_tEfNS_4arch4Sm90ELb1ELb0ELb0ELb1ELb0ELb1ELb0ELb0ELb0ELb0ELb0ELb0EEENS1_21CollectiveEpilogueFwdINS6_IJSA_NS7_ILi512EEESA_EEES9_SC_SE_Li256ELb1ELb0ELb0ELb0EEENS1_36VarlenDynamicPersistentTileSchedulerILi64ELi64ELi256ELi32ELb0ELb0ELb1ELb1ELb1ELb1EEEEEEEEEvNT_6ParamsE,(.L_x_33 - _ZN7cutlass13device_kernelIN5flash11enable_sm90INS1_16FlashAttnFwdSm90INS1_25CollectiveMainloopFwdSm90ILi2EN4cute5tupleIJNS5_1CILi1EEES8_S8_EEENS6_IJNS7_ILi64EEESA_SA_EEELi512ENS_10bfloat16_tEfNS_4arch4Sm90ELb1ELb0ELb0ELb1ELb0ELb1ELb0ELb0ELb0ELb0ELb0ELb0EEENS1_21CollectiveEpilogueFwdINS6_IJSA_NS7_ILi512EEESA_EEES9_SC_SE_Li256ELb1ELb0ELb0ELb0EEENS1_36VarlenDynamicPersistentTileSchedulerILi64ELi64ELi256ELi32ELb0ELb0ELb1ELb1ELb1ELb1EEEEEEEEEvNT_6ParamsE)
        .other          _ZN7cutlass13device_kernelIN5flash11enable_sm90INS1_16FlashAttnFwdSm90INS1_25CollectiveMainloopFwdSm90ILi2EN4cute5tupleIJNS5_1CILi1EEES8_S8_EEENS6_IJNS7_ILi64EEESA_SA_EEELi512ENS_10bfloat16_tEfNS_4arch4Sm90ELb1ELb0ELb0ELb1ELb0ELb1ELb0ELb0ELb0ELb0ELb0ELb0EEENS1_21CollectiveEpilogueFwdINS6_IJSA_NS7_ILi512EEESA_EEES9_SC_SE_Li256ELb1ELb0ELb0ELb0EEENS1_36VarlenDynamicPersistentTileSchedulerILi64ELi64ELi256ELi32ELb0ELb0ELb1ELb1ELb1ELb1EEEEEEEEEvNT_6ParamsE,@"STO_CUDA_ENTRY STV_DEFAULT"
_ZN7cutlass13device_kernelIN5flash11enable_sm90INS1_16FlashAttnFwdSm90INS1_25CollectiveMainloopFwdSm90ILi2EN4cute5tupleIJNS5_1CILi1EEES8_S8_EEENS6_IJNS7_ILi64EEESA_SA_EEELi512ENS_10bfloat16_tEfNS_4arch4Sm90ELb1ELb0ELb0ELb1ELb0ELb1ELb0ELb0ELb0ELb0ELb0ELb0EEENS1_21CollectiveEpilogueFwdINS6_IJSA_NS7_ILi512EEESA_EEES9_SC_SE_Li256ELb1ELb0ELb0ELb0EEENS1_36VarlenDynamicPersistentTileSchedulerILi64ELi64ELi256ELi32ELb0ELb0ELb1ELb1ELb1ELb1EEEEEEEEEvNT_6ParamsE:
[----:B------:R-:W-:Y:S01]  /*0000*/  LDC R1, c[0x0][0x37c] ;  /* 0x0000df00ff017b82 */ /* 0x000fe20000000800 */
[----:B------:R-:W-:Y:S05]  /*0010*/  EXIT ;  /* 0x000000000000794d */ /* 0x000fea0003800000 */
.L_x_15:
        /* <DEDUP_REMOVED lines=14> */
.L_x_33:


//--------------------- .text._ZN7cutlass13device_kernelIN5flash11enable_sm90INS1_16FlashAttnFwdSm90INS1_25CollectiveMainloopFwdSm90ILi2EN4cute5tupleIJNS5_1CILi1EEES8_S8_EEENS6_IJNS7_ILi64EEESA_SA_EEELi512ENS_10bfloat16_tEfNS_4arch4Sm90ELb1ELb0ELb0ELb1ELb0ELb0ELb1ELb0ELb0ELb0ELb0ELb0EEENS1_21CollectiveEpilogueFwdINS6_IJSA_NS7_ILi512EEESA_EEES9_SC_SE_Li256ELb1ELb0ELb0ELb0EEENS1_36VarlenDynamicPersistentTileSchedulerILi64ELi64ELi256ELi32ELb0ELb0ELb1ELb1ELb1ELb1EEEEEEEEEvNT_6ParamsE --------------------------
	.section	.text._ZN7cutlass13device_kernelIN5flash11enable_sm90INS1_16FlashAttnFwdSm90INS1_25CollectiveMainloopFwdSm90ILi2EN4cute5tupleIJNS5_1CILi1EEES8_S8_EEENS6_IJNS7_ILi64EEESA_SA_EEELi512ENS_10bfloat16_tEfNS_4arch4Sm90ELb1ELb0ELb0ELb1ELb0ELb0ELb1ELb0ELb0ELb0ELb0ELb0EEENS1_21CollectiveEpilogueFwdINS6_IJSA_NS7_ILi512EEESA_EEES9_SC_SE_Li256ELb1ELb0ELb0ELb0EEENS1_36VarlenDynamicPersistentTileSchedulerILi64ELi64ELi256ELi32ELb0ELb0ELb1ELb1ELb1ELb1EEEEEEEEEvNT_6ParamsE,"ax",@progbits
	.align	128
.text._ZN7cutlass13device_kernelIN5flash11enable_sm90INS1_16FlashAttnFwdSm90INS1_25CollectiveMainloopFwdSm90ILi2EN4cute5tupleIJNS5_1CILi1EEES8_S8_EEENS6_IJNS7_ILi64EEESA_SA_EEELi512ENS_10bfloat16_tEfNS_4arch4Sm90ELb1ELb0ELb0ELb1ELb0ELb0ELb1ELb0ELb0ELb0ELb0ELb0EEENS1_21CollectiveEpilogueFwdINS6_IJSA_NS7_ILi512EEESA_EEES9_SC_SE_Li256ELb1ELb0ELb0ELb0EEENS1_36VarlenDynamicPersistentTileSchedulerILi64ELi64ELi256ELi32ELb0ELb0ELb1ELb1ELb1ELb1EEEEEEEEEvNT_6ParamsE:
        .type           _ZN7cutlass13device_kernelIN5flash11enable_sm90INS1_16FlashAttnFwdSm90INS1_25CollectiveMainloopFwdSm90ILi2EN4cute5tupleIJNS5_1CILi1EEES8_S8_EEENS6_IJNS7_ILi64EEESA_SA_EEELi512ENS_10bfloat16_tEfNS_4arch4Sm90ELb1ELb0ELb0ELb1ELb0ELb0ELb1ELb0ELb0ELb0ELb0ELb0EEENS1_21CollectiveEpilogueFwdINS6_IJSA_NS7_ILi512EEESA_EEES9_SC_SE_Li256ELb1ELb0ELb0ELb0EEENS1_36VarlenDynamicPersistentTileSchedulerILi64ELi64ELi256ELi32ELb0ELb0ELb1ELb1ELb1ELb1EEEEEEEEEvNT_6ParamsE,@function
        .size           _ZN7cutlass13device_kernelIN5flash11enable_sm90INS1_16FlashAttnFwdSm90INS1_25CollectiveMainloopFwdSm90ILi2EN4cute5tupleIJNS5_1CILi1EEES8_S8_EEENS6_IJNS7_ILi64EEESA_SA_EEELi512ENS_10bfloat16_tEfNS_4arch4Sm90ELb1ELb0ELb0ELb1ELb0ELb0ELb1ELb0ELb0ELb0ELb0ELb0EEENS1_21CollectiveEpilogueFwdINS6_IJSA_NS7_ILi512EEESA_EEES9_SC_SE_Li256ELb1ELb0ELb0ELb0EEENS1_36VarlenDynamicPersistentTileSchedulerILi64ELi64ELi256ELi32ELb0ELb0ELb1ELb1ELb1ELb1EEEEEEEEEvNT_6ParamsE,(.L_x_34 - _ZN7cutlass13device_kernelIN5flash11enable_sm90INS1_16FlashAttnFwdSm90INS1_25CollectiveMainloopFwdSm90ILi2EN4cute5tupleIJNS5_1CILi1EEES8_S8_EEENS6_IJNS7_ILi64EEESA_SA_EEELi512ENS_10bfloat16_tEfNS_4arch4Sm90ELb1ELb0ELb0ELb1ELb0ELb0ELb1ELb0ELb0ELb0ELb0ELb0EEENS1_21CollectiveEpilogueFwdINS6_IJSA_NS7_ILi512EEESA_EEES9_SC_SE_Li256ELb1ELb0ELb0ELb0EEENS1_36VarlenDynamicPersistentTileSchedulerILi64ELi64ELi256ELi32ELb0ELb0ELb1ELb1ELb1ELb1EEEEEEEEEvNT_6ParamsE)
        .other          _ZN7cutlass13device_kernelIN5flash11enable_sm90INS1_16FlashAttnFwdSm90INS1_25CollectiveMainloopFwdSm90ILi2EN4cute5tupleIJNS5_1CILi1EEES8_S8_EEENS6_IJNS7_ILi64EEESA_SA_EEELi512ENS_10bfloat16_tEfNS_4arch4Sm90ELb1ELb0ELb0ELb1ELb0ELb0ELb1ELb0ELb0ELb0ELb0ELb0EEENS1_21CollectiveEpilogueFwdINS6_IJSA_NS7_ILi512EEESA_EEES9_SC_SE_Li256ELb1ELb0ELb0ELb0EEENS1_36VarlenDynamicPersistentTileSchedulerILi64ELi64ELi256ELi32ELb0ELb0ELb1ELb1ELb1ELb1EEEEEEEEEvNT_6ParamsE,@"STO_CUDA_ENTRY STV_DEFAULT"
_ZN7cutlass13device_kernelIN5flash11enable_sm90INS1_16FlashAttnFwdSm90INS1_25CollectiveMainloopFwdSm90ILi2EN4cute5tupleIJNS5_1CILi1EEES8_S8_EEENS6_IJNS7_ILi64EEESA_SA_EEELi512ENS_10bfloat16_tEfNS_4arch4Sm90ELb1ELb0ELb0ELb1ELb0ELb0ELb1ELb0ELb0ELb0ELb0ELb0EEENS1_21CollectiveEpilogueFwdINS6_IJSA_NS7_ILi512EEESA_EEES9_SC_SE_Li256ELb1ELb0ELb0ELb0EEENS1_36VarlenDynamicPersistentTileSchedulerILi64ELi64ELi256ELi32ELb0ELb0ELb1ELb1ELb1ELb1EEEEEEEEEvNT_6ParamsE:
[----:B------:R-:W-:Y:S01]  /*0000*/  LDC R1, c[0x0][0x37c] ;  /* 0x0000df00ff017b82 */ /* 0x000fe20000000800 */
[----:B------:R-:W-:Y:S05]  /*0010*/  EXIT ;  /* 0x000000000000794d */ /* 0x000fea0003800000 */
.L_x_16:
        /* <DEDUP_REMOVED lines=14> */
.L_x_34:


//--------------------- .text._ZN7cutlass13device_kernelIN5flash11enable_sm90INS1_16FlashAttnFwdSm90INS1_25CollectiveMainloopFwdSm90ILi2EN4cute5tupleIJNS5_1CILi1EEES8_S8_EEENS6_IJNS7_ILi64EEESA_SA_EEELi512ENS_10bfloat16_tEfNS_4arch4Sm90ELb1ELb0ELb0ELb1ELb0ELb1ELb1ELb0ELb0ELb0ELb0ELb0EEENS1_21CollectiveEpilogueFwdINS6_IJSA_NS7_ILi512EEESA_EEES9_SC_SE_Li256ELb1ELb0ELb0ELb0EEENS1_36VarlenDynamicPersistentTileSchedulerILi64ELi64ELi256ELi32ELb0ELb0ELb1ELb1ELb1ELb1EEEEEEEEEvNT_6ParamsE --------------------------
	.section	.text._ZN7cutlass13device_kernelIN5flash11enable_sm90INS1_16FlashAttnFwdSm90INS1_25CollectiveMainloopFwdSm90ILi2EN4cute5tupleIJNS5_1CILi1EEES8_S8_EEENS6_IJNS7_ILi64EEESA_SA_EEELi512ENS_10bfloat16_tEfNS_4arch4Sm90ELb1ELb0ELb0ELb1ELb0ELb1ELb1ELb0ELb0ELb0ELb0ELb0EEENS1_21CollectiveEpilogueFwdINS6_IJSA_NS7_ILi512EEESA_EEES9_SC_SE_Li256ELb1ELb0ELb0ELb0EEENS1_36VarlenDynamicPersistentTileSchedulerILi64ELi64ELi256ELi32ELb0ELb0ELb1ELb1ELb1ELb1EEEEEEEEEvNT_6ParamsE,"ax",@progbits
	.align	128
.text._ZN7cutlass13device_kernelIN5flash11enable_sm90INS1_16FlashAttnFwdSm90INS1_25CollectiveMainloopFwdSm90ILi2EN4cute5tupleIJNS5_1CILi1EEES8_S8_EEENS6_IJNS7_ILi64EEESA_SA_EEELi512ENS_10bfloat16_tEfNS_4arch4Sm90ELb1ELb0ELb0ELb1ELb0ELb1ELb1ELb0ELb0ELb0ELb0ELb0EEENS1_21CollectiveEpilogueFwdINS6_IJSA_NS7_ILi512EEESA_EEES9_SC_SE_Li256ELb1ELb0ELb0ELb0EEENS1_36VarlenDynamicPersistentTileSchedulerILi64ELi64ELi256ELi32ELb0ELb0ELb1ELb1ELb1ELb1EEEEEEEEEvNT_6ParamsE:
        .type           _ZN7cutlass13device_kernelIN5flash11enable_sm90INS1_16FlashAttnFwdSm90INS1_25CollectiveMainloopFwdSm90ILi2EN4cute5tupleIJNS5_1CILi1EEES8_S8_EEENS6_IJNS7_ILi64EEESA_SA_EEELi512ENS_10bfloat16_tEfNS_4arch4Sm90ELb1ELb0ELb0ELb1ELb0ELb1ELb1ELb0ELb0ELb0ELb0ELb0EEENS1_21CollectiveEpilogueFwdINS6_IJSA_NS7_ILi512EEESA_EEES9_SC_SE_Li256ELb1ELb0ELb0ELb0EEENS1_36VarlenDynamicPersistentTileSchedulerILi64ELi64ELi256ELi32ELb0ELb0ELb1ELb1ELb1ELb1EEEEEEEEEvNT_6ParamsE,@function
        .size           _ZN7cutlass13device_kernelIN5flash11enable_sm90INS1_16FlashAttnFwdSm90INS1_25CollectiveMainloopFwdSm90ILi2EN4cute5tupleIJNS5_1CILi1EEES8_S8_EEENS6_IJNS7_ILi64EEESA_SA_EEELi512ENS_10bfloat16_tEfNS_4arch4Sm90ELb1ELb0ELb0ELb1ELb0ELb1ELb1ELb0ELb0ELb0ELb0ELb0EEENS1_21CollectiveEpilogueFwdINS6_IJSA_NS7_ILi512EEESA_EEES9_SC_SE_Li256ELb1ELb0ELb0ELb0EEENS1_36VarlenDynamicPersistentTileSchedulerILi64ELi64ELi256ELi32ELb0ELb0ELb1ELb1ELb1ELb1EEEEEEEEEvNT_6ParamsE,(.L_x_35 - _ZN7cutlass13device_kernelIN5flash11enable_sm90INS1_16FlashAttnFwdSm90INS1_25CollectiveMainloopFwdSm90ILi2EN4cute5tupleIJNS5_1CILi1EEES8_S8_EEENS6_IJNS7_ILi64EEESA_SA_EEELi512ENS_10bfloat16_tEfNS_4arch4Sm90ELb1ELb0ELb0ELb1ELb0ELb1ELb1ELb0ELb0ELb0ELb0ELb0EEENS1_21CollectiveEpilogueFwdINS6_IJSA_NS7_ILi512EEESA_EEES9_SC_SE_Li256ELb1ELb0ELb0ELb0EEENS1_36VarlenDynamicPersistentTileSchedulerILi64ELi64ELi256ELi32ELb0ELb0ELb1ELb1ELb1ELb1EEEEEEEEEvNT_6ParamsE)
        .other          _ZN7cutlass13device_kernelIN5flash11enable_sm90INS1_16FlashAttnFwdSm90INS1_25CollectiveMainloopFwdSm90ILi2EN4cute5tupleIJNS5_1CILi1EEES8_S8_EEENS6_IJNS7_ILi64EEESA_SA_EEELi512ENS_10bfloat16_tEfNS_4arch4Sm90ELb1ELb0ELb0ELb1ELb0ELb1ELb1ELb0ELb0ELb0ELb0ELb0EEENS1_21CollectiveEpilogueFwdINS6_IJSA_NS7_ILi512EEESA_EEES9_SC_SE_Li256ELb1ELb0ELb0ELb0EEENS1_36VarlenDynamicPersistentTileSchedulerILi64ELi64ELi256ELi32ELb0ELb0ELb1ELb1ELb1ELb1EEEEEEEEEvNT_6ParamsE,@"STO_CUDA_ENTRY STV_DEFAULT"
_ZN7cutlass13device_kernelIN5flash11enable_sm90INS1_16FlashAttnFwdSm90INS1_25CollectiveMainloopFwdSm90ILi2EN4cute5tupleIJNS5_1CILi1EEES8_S8_EEENS6_IJNS7_ILi64EEESA_SA_EEELi512ENS_10bfloat16_tEfNS_4arch4Sm90ELb1ELb0ELb0ELb1ELb0ELb1ELb1ELb0ELb0ELb0ELb0ELb0EEENS1_21CollectiveEpilogueFwdINS6_IJSA_NS7_ILi512EEESA_EEES9_SC_SE_Li256ELb1ELb0ELb0ELb0EEENS1_36VarlenDynamicPersistentTileSchedulerILi64ELi64ELi256ELi32ELb0ELb0ELb1ELb1ELb1ELb1EEEEEEEEEvNT_6ParamsE:
[----:B------:R-:W-:Y:S01]  /*0000*/  LDC R1, c[0x0][0x37c] ;  /* 0x0000df00ff017b82 */ /* 0x000fe20000000800 */
[----:B------:R-:W-:Y:S05]  /*0010*/  EXIT ;  /* 0x000000000000794d */ /* 0x000fea0003800000 */
.L_x_17:
        /* <DEDUP_REMOVED lines=14> */
.L_x_35:


//--------------------- .nv.shared.reserved.0     --------------------------
	.section	.nv.shared.reserved.0,"aw",@nobits
	.weak		__nv_reservedSMEM_offset_0_alias
	.size		__nv_reservedSMEM_offset_0_alias, 0, 64
	.other		__nv_reservedSMEM_offset_0_alias,@"STO_CUDA_RESERVED_SHARED STV_DEFAULT"
__nv_reservedSMEM_offset_0_alias:
	.zero		0
	.zero		64


//--------------------- .nv.global                --------------------------
	.section	.nv.global,"aw",@nobits
.nv.global:
	.type		_ZN69_INTERNAL_181b2129_33_flash_fwd_hdim64_512_bf16_sm90_cu_ceb34e2a_34584cute1_E,@object
	.size		_ZN69_INTERNAL_181b2129_33_flash_fwd_hdim64_512_bf16_sm90_cu_ceb34e2a_34584cute1_E,(_ZN69_INTERNAL_181b2129_33_flash_fwd_hdim64_512_bf16_sm90_cu_ceb34e2a_34584cuda3std3__45__cpo6cbeginE - _ZN69_INTERNAL_181b2129_33_flash_fwd_hdim64_512_bf16_sm90_cu_ceb34e2a_34584cute1_E)
_ZN69_INTERNAL_181b2129_33_flash_fwd_hdim64_512_bf16_sm90_cu_ceb34e2a_34584cute1_E:
	.zero		1
	.type		_ZN69_INTERNAL_181b2129_33_flash_fwd_hdim64_512_bf16_sm90_cu_ceb34e2a_34584cuda3std3__45__cpo6cbeginE,@object
	.size		_ZN69_INTERNAL_181b2129_33_flash_fwd_hdim64_512_bf16_sm90_cu_ceb34e2a_34584cuda3std3__45__cpo6cbeginE,(_ZN69_INTERNAL_181b2129_33_flash_fwd_hdim64_512_bf16_sm90_cu_ceb34e2a_34584cuda3std3__48in_placeE - _ZN69_INTERNAL_181b2129_33_flash_fwd_hdim64_512_bf16_sm90_cu_ceb34e2a_34584cuda3std3__45__cpo6cbeginE)
_ZN69_INTERNAL_181b2129_33_flash_fwd_hdim64_512_bf16_sm90_cu_ceb34e2a_34584cuda3std3__45__cpo6cbeginE:
	.zero		1
	.type		_ZN69_INTERNAL_181b2129_33_flash_fwd_hdim64_512_bf16_sm90_cu_ceb34e2a_34584cuda3std3__48in_placeE,@object
	.size		_ZN69_INTERNAL_181b2129_33_flash_fwd_hdim64_512_bf16_sm90_cu_ceb34e2a_34584cuda3std3__48in_placeE,(_ZN69_INTERNAL_181b2129_33_flash_fwd_hdim64_512_bf16_sm90_cu_ceb34e2a_34584cuda3std6ranges3__45__cpo9iter_moveE - _ZN69_INTERNAL_181b2129_33_flash_fwd_hdim64_512_bf16_sm90_cu_ceb34e2a_34584cuda3std3__48in_placeE)
_ZN69_INTERNAL_181b2129_33_flash_fwd_hdim64_512_bf16_sm90_cu_ceb34e2a_34584cuda3std3__48in_placeE:
	.zero		1
	.type		_ZN69_INTERNAL_181b2129_33_flash_fwd_hdim64_512_bf16_sm90_cu_ceb34e2a_34584cuda3std6ranges3__45__cpo9iter_moveE,@object
	.size		_ZN69_INTERNAL_181b2129_33_flash_fwd_hdim64_512_bf16_sm90_cu_ceb34e2a_34584cuda3std6ranges3__45__cpo9iter_moveE,(_ZN69_INTERNAL_181b2129_33_flash_fwd_hdim64_512_bf16_sm90_cu_ceb34e2a_34584cuda3std3__45__cpo5beginE - _ZN69_INTERNAL_181b2129_33_flash_fwd_hdim64_512_bf16_sm90_cu_ceb34e2a_34584cuda3std6ranges3__45__cpo9iter_moveE)
_ZN69_INTERNAL_181b2129_33_flash_fwd_hdim64_512_bf16_sm90_cu_ceb34e2a_34584cuda3std6ranges3__45__cpo9iter_moveE:
	.zero		1
	.type		_ZN69_INTERNAL_181b2129_33_flash_fwd_hdim64_512_bf16_sm90_cu_ceb34e2a_34584cuda3std3__45__cpo5beginE,@object
	.size		_ZN69_INTERNAL_181b2129_33_flash_fwd_hdim64_512_bf16_sm90_cu_ceb34e2a_34584cuda3std3__45__cpo5beginE,(_ZN69_INTERNAL_181b2129_33_flash_fwd_hdim64_512_bf16_sm90_cu_ceb34e2a_34584cuda3std3__471_GLOBAL__N__181b2129_33_flash_fwd_hdim64_512_bf16_sm90_cu_ceb34e2a_34586ignoreE - _ZN69_INTERNAL_181b2129_33_flash_fwd_hdim64_512_bf16_sm90_cu_ceb34e2a_34584cuda3std3__45__cpo5beginE)
_ZN69_INTERNAL_181b2129_33_flash_fwd_hdim64_512_bf16_sm90_cu_ceb34e2a_34584cuda3std3__45__cpo5beginE:
	.zero		1
	.type		_ZN69_INTERNAL_181b2129_33_flash_fwd_hdim64_512_bf16_sm90_cu_ceb34e2a_34584cuda3std3__471_GLOBAL__N__181b2129_33_flash_fwd_hdim64_512_bf16_sm90_cu_ceb34e2a_34586ignoreE,@object
	.size		_ZN69_INTERNAL_181b2129_33_flash_fwd_hdim64_512_bf16_sm90_cu_ceb34e2a_34584cuda3std3__471_GLOBAL__N__181b2129_33_flash_fwd_hdim64_512_bf16_sm90_cu_ceb34e2a_34586ignoreE,(_ZN69_INTERNAL_181b2129_33_flash_fwd_hdim64_512_bf16_sm90_cu_ceb34e2a_34584cute7productE - _ZN69_INTERNAL_181b2129_33_flash_fwd_hdim64_512_bf16_sm90_cu_ceb34e2a_34584cuda3std3__471_GLOBAL__N__181b2129_33_flash_fwd_hdim64_512_bf16_sm90_cu_ceb34e2a_34586ignoreE)
_ZN69_INTERNAL_181b2129_33_flash_fwd_hdim64_512_bf16_sm90_cu_ceb34e2a_34584cuda3std3__471_GLOBAL__N__181b2129_33_flash_fwd_hdim64_512_bf16_sm90_cu_ceb34e2a_34586ignoreE:
	.zero		1
	.type		_ZN69_INTERNAL_181b2129_33_flash_fwd_hdim64_512_bf16_sm90_cu_ceb34e2a_34584cute7productE,@object
	.size		_ZN69_INTERNAL_181b2129_33_flash_fwd_hdim64_512_bf16_sm90_cu_ceb34e2a_34584cute7productE,(_ZN69_INTERNAL_181b2129_33_flash_fwd_hdim64_512_bf16_sm90_cu_ceb34e2a_34584cuda3std3__45__cpo3endE - _ZN69_INTERNAL_181b2129_33_flash_fwd_hdim64_512_bf16_sm90_cu_ceb34e2a_34584cute7productE)
_ZN69_INTERNAL_181b2129_33_flash_fwd_hdim64_512_bf16_sm90_cu_ceb34e2a_34584cute7productE:
	.zero		1
	.type		_ZN69_INTERNAL_181b2129_33_flash_fwd_hdim64_512_bf16_sm90_cu_ceb34e2a_34584cuda3std3__45__cpo3endE,@object
	.size		_ZN69_INTERNAL_181b2129_33_flash_fwd_hdim64_512_bf16_sm90_cu_ceb34e2a_34584cuda3std3__45__cpo3endE,(_ZN69_INTERNAL_181b2129_33_flash_fwd_hdim64_512_bf16_sm90_cu_ceb34e2a_34584cuda3std3__419piecewise_constructE - _ZN69_INTERNAL_181b2129_33_flash_fwd_hdim64_512_bf16_sm90_cu_ceb34e2a_34584cuda3std3__45__cpo3endE)
_ZN69_INTERNAL_181b2129_33_flash_fwd_hdim64_512_bf16_sm90_cu_ceb34e2a_34584cuda3std3__45__cpo3endE:
	.zero		1
	.type		_ZN69_INTERNAL_181b2129_33_flash_fwd_hdim64_512_bf16_sm90_cu_ceb34e2a_34584cuda3std3__419piecewise_constructE,@object
	.size		_ZN69_INTERNAL_181b2129_33_flash_fwd_hdim64_512_bf16_sm90_cu_ceb34e2a_34584cuda3std3__419piecewise_constructE,(_ZN69_INTERNAL_181b2129_33_flash_fwd_hdim64_512_bf16_sm90_cu_ceb34e2a_34584cuda3std3__45__cpo4cendE - _ZN69_INTERNAL_181b2129_33_flash_fwd_hdim64_512_bf16_sm90_cu_ceb34e2a_34584cuda3std3__419piecewise_constructE)
_ZN69_INTERNAL_181b2129_33_flash_fwd_hdim64_512_bf16_sm90_cu_ceb34e2a_34584cuda3std3__419piecewise_constructE:
	.zero		1
	.type		_ZN69_INTERNAL_181b2129_33_flash_fwd_hdim64_512_bf16_sm90_cu_ceb34e2a_34584cuda3std3__45__cpo4cendE,@object
	.size		_ZN69_INTERNAL_181b2129_33_flash_fwd_hdim64_512_bf16_sm90_cu_ceb34e2a_34584cuda3std3__45__cpo4cendE,(_ZN69_INTERNAL_181b2129_33_flash_fwd_hdim64_512_bf16_sm90_cu_ceb34e2a_34584cuda3std6ranges3__45__cpo4swapE - _ZN69_INTERNAL_181b2129_33_flash_fwd_hdim64_512_bf16_sm90_cu_ceb34e2a_34584cuda3std3__45__cpo4cendE)
_ZN69_INTERNAL_181b2129_33_flash_fwd_hdim64_512_bf16_sm90_cu_ceb34e2a_34584cuda3std3__45__cpo4cendE:
	.zero		1
	.type		_ZN69_INTERNAL_181b2129_33_flash_fwd_hdim64_512_bf16_sm90_cu_ceb34e2a_34584cuda3std6ranges3__45__cpo4swapE,@object
	.size		_ZN69_INTERNAL_181b2129_33_flash_fwd_hdim64_512_bf16_sm90_cu_ceb34e2a_34584cuda3std6ranges3__45__cpo4swapE,(.L_7 - _ZN69_INTERNAL_181b2129_33_flash_fwd_hdim64_512_bf16_sm90_cu_ceb34e2a_34584cuda3std6ranges3__45__cpo4swapE)
_ZN69_INTERNAL_181b2129_33_flash_fwd_hdim64_512_bf16_sm90_cu_ceb34e2a_34584cuda3std6ranges3__45__cpo4swapE:
	.zero		1
.L_7:


//--------------------- .nv.constant0._ZN7cutlass13device_kernelIN5flash11enable_sm90INS1_16FlashAttnFwdSm90INS1_25CollectiveMainloopFwdSm90ILi2EN4cute5tupleIJNS5_1CILi1EEES8_S8_EEENS6_IJNS7_ILi64EEESA_SA_EEELi512ENS_10bfloat16_tEfNS_4arch4Sm90ELb0ELb0ELb0ELb0ELb0ELb0ELb0ELb0ELb0ELb0ELb0ELb0EEENS1_21CollectiveEpilogueFwdINS6_IJSA_NS7_ILi512EEESA_EEES9_SC_SE_Li256ELb0ELb0ELb0ELb0EEENS1_29StaticPersistentTileSchedulerILb0EEEEEEEEEvNT_6ParamsE --------------------------
	.section	.nv.constant0._ZN7cutlass13device_kernelIN5flash11enable_sm90INS1_16FlashAttnFwdSm90INS1_25CollectiveMainloopFwdSm90ILi2EN4cute5tupleIJNS5_1CILi1EEES8_S8_EEENS6_IJNS7_ILi64EEESA_SA_EEELi512ENS_10bfloat16_tEfNS_4arch4Sm90ELb0ELb0ELb0ELb0ELb0ELb0ELb0ELb0ELb0ELb0ELb0ELb0EEENS1_21CollectiveEpilogueFwdINS6_IJSA_NS7_ILi512EEESA_EEES9_SC_SE_Li256ELb0ELb0ELb0ELb0EEENS1_29StaticPersistentTileSchedulerILb0EEEEEEEEEvNT_6ParamsE,"a",@progbits
	.sectionflags	@""
	.align	4
.nv.constant0._ZN7cutlass13device_kernelIN5flash11enable_sm90INS1_16FlashAttnFwdSm90INS1_25CollectiveMainloopFwdSm90ILi2EN4cute5tupleIJNS5_1CILi1EEES8_S8_EEENS6_IJNS7_ILi64EEESA_SA_EEELi512ENS_10bfloat16_tEfNS_4arch4Sm90ELb0ELb0ELb0ELb0ELb0ELb0ELb0ELb0ELb0ELb0ELb0ELb0EEENS1_21CollectiveEpilogueFwdINS6_IJSA_NS7_ILi512EEESA_EEES9_SC_SE_Li256ELb0ELb0ELb0ELb0EEENS1_29StaticPersistentTileSchedulerILb0EEEEEEEEEvNT_6ParamsE:
	.zero		3840


//--------------------- .nv.constant0._ZN7cutlass13device_kernelIN5flash11enable_sm90INS1_16FlashAttnFwdSm90INS1_25CollectiveMainloopFwdSm90ILi2EN4cute5tupleIJNS5_1CILi1EEES8_S8_EEENS6_IJNS7_ILi64EEESA_SA_EEELi512ENS_10bfloat16_tEfNS_4arch4Sm90ELb0ELb0ELb0ELb0ELb0ELb0ELb1ELb0ELb0ELb0ELb0ELb0EEENS1_21CollectiveEpilogueFwdINS6_IJSA_NS7_ILi512EEESA_EEES9_SC_SE_Li256ELb0ELb0ELb0ELb0EEENS1_29StaticPersistentTileSchedulerILb0EEEEEEEEEvNT_6ParamsE --------------------------
	.section	.nv.constant0._ZN7cutlass13device_kernelIN5flash11enable_sm90INS1_16FlashAttnFwdSm90INS1_25CollectiveMainloopFwdSm90ILi2EN4cute5tupleIJNS5_1CILi1EEES8_S8_EEENS6_IJNS7_ILi64EEESA_SA_EEELi512ENS_10bfloat16_tEfNS_4arch4Sm90ELb0ELb0ELb0ELb0ELb0ELb0ELb1ELb0ELb0ELb0ELb0ELb0EEENS1_21CollectiveEpilogueFwdINS6_IJSA_NS7_ILi512EEESA_EEES9_SC_SE_Li256ELb0ELb0ELb0ELb0EEENS1_29StaticPersistentTileSchedulerILb0EEEEEEEEEvNT_6ParamsE,"a",@progbits
	.sectionflags	@""
	.align	4
.nv.constant0._ZN7cutlass13device_kernelIN5flash11enable_sm90INS1_16FlashAttnFwdSm90INS1_25CollectiveMainloopFwdSm90ILi2EN4cute5tupleIJNS5_1CILi1EEES8_S8_EEENS6_IJNS7_ILi64EEESA_SA_EEELi512ENS_10bfloat16_tEfNS_4arch4Sm90ELb0ELb0ELb0ELb0ELb0ELb0ELb1ELb0ELb0ELb0ELb0ELb0EEENS1_21CollectiveEpilogueFwdINS6_IJSA_NS7_ILi512EEESA_EEES9_SC_SE_Li256ELb0ELb0ELb0ELb0EEENS1_29StaticPersistentTileSchedulerILb0EEEEEEEEEvNT_6ParamsE:
	.zero		4096


//--------------------- .nv.constant0._ZN7cutlass13device_kernelIN5flash11enable_sm90INS1_16FlashAttnFwdSm90INS1_25CollectiveMainloopFwdSm90ILi2EN4cute5tupleIJNS5_1CILi1EEES8_S8_EEENS6_IJNS7_ILi64EEESA_SA_EEELi512ENS_10bfloat16_tEfNS_4arch4Sm90ELb0ELb0ELb0ELb1ELb0ELb0ELb0ELb0ELb0ELb0ELb0ELb0EEENS1_21CollectiveEpilogueFwdINS6_IJSA_NS7_ILi512EEESA_EEES9_SC_SE_Li256ELb1ELb0ELb0ELb0EEENS1_36VarlenDynamicPersistentTileSchedulerILi64ELi64ELi256ELi32ELb0ELb0ELb1ELb0ELb1ELb1EEEEEEEEEvNT_6ParamsE --------------------------
	.section	.nv.constant0._ZN7cutlass13device_kernelIN5flash11enable_sm90INS1_16FlashAttnFwdSm90INS1_25CollectiveMainloopFwdSm90ILi2EN4cute5tupleIJNS5_1CILi1EEES8_S8_EEENS6_IJNS7_ILi64EEESA_SA_EEELi512ENS_10bfloat16_tEfNS_4arch4Sm90ELb0ELb0ELb0ELb1ELb0ELb0ELb0ELb0ELb0ELb0ELb0ELb0EEENS1_21CollectiveEpilogueFwdINS6_IJSA_NS7_ILi512EEESA_EEES9_SC_SE_Li256ELb1ELb0ELb0ELb0EEENS1_36VarlenDynamicPersistentTileSchedulerILi64ELi64ELi256ELi32ELb0ELb0ELb1ELb0ELb1ELb1EEEEEEEEEvNT_6ParamsE,"a",@progbits
	.sectionflags	@""
	.align	4
.nv.constant0._ZN7cutlass13device_kernelIN5flash11enable_sm90INS1_16FlashAttnFwdSm90INS1_25CollectiveMainloopFwdSm90ILi2EN4cute5tupleIJNS5_1CILi1EEES8_S8_EEENS6_IJNS7_ILi64EEESA_SA_EEELi512ENS_10bfloat16_tEfNS_4arch4Sm90ELb0ELb0ELb0ELb1ELb0ELb0ELb0ELb0ELb0ELb0ELb0ELb0EEENS1_21CollectiveEpilogueFwdINS6_IJSA_NS7_ILi512EEESA_EEES9_SC_SE_Li256ELb1ELb0ELb0ELb0EEENS1_36VarlenDynamicPersistentTileSchedulerILi64ELi64ELi256ELi32ELb0ELb0ELb1ELb0ELb1ELb1EEEEEEEEEvNT_6ParamsE:
	.zero		3456


//--------------------- .nv.constant0._ZN7cutlass13device_kernelIN5flash11enable_sm90INS1_16FlashAttnFwdSm90INS1_25CollectiveMainloopFwdSm90ILi2EN4cute5tupleIJNS5_1CILi1EEES8_S8_EEENS6_IJNS7_ILi64EEESA_SA_EEELi512ENS_10bfloat16_tEfNS_4arch4Sm90ELb0ELb0ELb0ELb1ELb0ELb1ELb0ELb0ELb0ELb0ELb0ELb0EEENS1_21CollectiveEpilogueFwdINS6_IJSA_NS7_ILi512EEESA_EEES9_SC_SE_Li256ELb1ELb0ELb0ELb0EEENS1_36VarlenDynamicPersistentTileSchedulerILi64ELi64ELi256ELi32ELb0ELb0ELb1ELb0ELb1ELb1EEEEEEEEEvNT_6ParamsE --------------------------
	.section	.nv.constant0._ZN7cutlass13device_kernelIN5flash11enable_sm90INS1_16FlashAttnFwdSm90INS1_25CollectiveMainloopFwdSm90ILi2EN4cute5tupleIJNS5_1CILi1EEES8_S8_EEENS6_IJNS7_ILi64EEESA_SA_EEELi512ENS_10bfloat16_tEfNS_4arch4Sm90ELb0ELb0ELb0ELb1ELb0ELb1ELb0ELb0ELb0ELb0ELb0ELb0EEENS1_21CollectiveEpilogueFwdINS6_IJSA_NS7_ILi512EEESA_EEES9_SC_SE_Li256ELb1ELb0ELb0ELb0EEENS1_36VarlenDynamicPersistentTileSchedulerILi64ELi64ELi256ELi32ELb0ELb0ELb1ELb0ELb1ELb1EEEEEEEEEvNT_6ParamsE,"a",@progbits
	.sectionflags	@""
	.align	4
.nv.constant0._ZN7cutlass13device_kernelIN5flash11enable_sm90INS1_16FlashAttnFwdSm90INS1_25CollectiveMainloopFwdSm90ILi2EN4cute5tupleIJNS5_1CILi1EEES8_S8_EEENS6_IJNS7_ILi64EEESA_SA_EEELi512ENS_10bfloat16_tEfNS_4arch4Sm90ELb0ELb0ELb0ELb1ELb0ELb1ELb0ELb0ELb0ELb0ELb0ELb0EEENS1_21CollectiveEpilogueFwdINS6_IJSA_NS7_ILi512EEESA_EEES9_SC_SE_Li256ELb1ELb0ELb0ELb0EEENS1_36VarlenDynamicPersistentTileSchedulerILi64ELi64ELi256ELi32ELb0ELb0ELb1ELb0ELb1ELb1EEEEEEEEEvNT_6ParamsE:
	.zero		3456


//--------------------- .nv.constant0._ZN7cutlass13device_kernelIN5flash11enable_sm90INS1_16FlashAttnFwdSm90INS1_25CollectiveMainloopFwdSm90ILi2EN4cute5tupleIJNS5_1CILi1EEES8_S8_EEENS6_IJNS7_ILi64EEESA_SA_EEELi512ENS_10bfloat16_tEfNS_4arch4Sm90ELb0ELb0ELb0ELb1ELb0ELb0ELb1ELb0ELb0ELb0ELb0ELb0EEENS1_21CollectiveEpilogueFwdINS6_IJSA_NS7_ILi512EEESA_EEES9_SC_SE_Li256ELb1ELb0ELb0ELb0EEENS1_36VarlenDynamicPersistentTileSchedulerILi64ELi64ELi256ELi32ELb0ELb0ELb1ELb0ELb1ELb1EEEEEEEEEvNT_6ParamsE --------------------------
	.section	.nv.constant0._ZN7cutlass13device_kernelIN5flash11enable_sm90INS1_16FlashAttnFwdSm90INS1_25CollectiveMainloopFwdSm90ILi2EN4cute5tupleIJNS5_1CILi1EEES8_S8_EEENS6_IJNS7_ILi64EEESA_SA_EEELi512ENS_10bfloat16_tEfNS_4arch4Sm90ELb0ELb0ELb0ELb1ELb0ELb0ELb1ELb0ELb0ELb0ELb0ELb0EEENS1_21CollectiveEpilogueFwdINS6_IJSA_NS7_ILi512EEESA_EEES9_SC_SE_Li256ELb1ELb0ELb0ELb0EEENS1_36VarlenDynamicPersistentTileSchedulerILi64ELi64ELi256ELi32ELb0ELb0ELb1ELb0ELb1ELb1EEEEEEEEEvNT_6ParamsE,"a",@progbits
	.sectionflags	@""
	.align	4
.nv.constant0._ZN7cutlass13device_kernelIN5flash11enable_sm90INS1_16FlashAttnFwdSm90INS1_25CollectiveMainloopFwdSm90ILi2EN4cute5tupleIJNS5_1CILi1EEES8_S8_EEENS6_IJNS7_ILi64EEESA_SA_EEELi512ENS_10bfloat16_tEfNS_4arch4Sm90ELb0ELb0ELb0ELb1ELb0ELb0ELb1ELb0ELb0ELb0ELb0ELb0EEENS1_21CollectiveEpilogueFwdINS6_IJSA_NS7_ILi512EEESA_EEES9_SC_SE_Li256ELb1ELb0ELb0ELb0EEENS1_36VarlenDynamicPersistentTileSchedulerILi64ELi64ELi256ELi32ELb0ELb0ELb1ELb0ELb1ELb1EEEEEEEEEvNT_6ParamsE:
	.zero		3712


//--------------------- .nv.constant0._ZN7cutlass13device_kernelIN5flash11enable_sm90INS1_16FlashAttnFwdSm90INS1_25CollectiveMainloopFwdSm90ILi2EN4cute5tupleIJNS5_1CILi1EEES8_S8_EEENS6_IJNS7_ILi64EEESA_SA_EEELi512ENS_10bfloat16_tEfNS_4arch4Sm90ELb0ELb0ELb0ELb1ELb0ELb1ELb1ELb0ELb0ELb0ELb0ELb0EEENS1_21CollectiveEpilogueFwdINS6_IJSA_NS7_ILi512EEESA_EEES9_SC_SE_Li256ELb1ELb0ELb0ELb0EEENS1_36VarlenDynamicPersistentTileSchedulerILi64ELi64ELi256ELi32ELb0ELb0ELb1ELb0ELb1ELb1EEEEEEEEEvNT_6ParamsE --------------------------
	.section	.nv.constant0._ZN7cutlass13device_kernelIN5flash11enable_sm90INS1_16FlashAttnFwdSm90INS1_25CollectiveMainloopFwdSm90ILi2EN4cute5tupleIJNS5_1CILi1EEES8_S8_EEENS6_IJNS7_ILi64EEESA_SA_EEELi512ENS_10bfloat16_tEfNS_4arch4Sm90ELb0ELb0ELb0ELb1ELb0ELb1ELb1ELb0ELb0ELb0ELb0ELb0EEENS1_21CollectiveEpilogueFwdINS6_IJSA_NS7_ILi512EEESA_EEES9_SC_SE_Li256ELb1ELb0ELb0ELb0EEENS1_36VarlenDynamicPersistentTileSchedulerILi64ELi64ELi256ELi32ELb0ELb0ELb1ELb0ELb1ELb1EEEEEEEEEvNT_6ParamsE,"a",@progbits
	.sectionflags	@""
	.align	4
.nv.constant0._ZN7cutlass13device_kernelIN5flash11enable_sm90INS1_16FlashAttnFwdSm90INS1_25CollectiveMainloopFwdSm90ILi2EN4cute5tupleIJNS5_1CILi1EEES8_S8_EEENS6_IJNS7_ILi64EEESA_SA_EEELi512ENS_10bfloat16_tEfNS_4arch4Sm90ELb0ELb0ELb0ELb1ELb0ELb1ELb1ELb0ELb0ELb0ELb0ELb0EEENS1_21CollectiveEpilogueFwdINS6_IJSA_NS7_ILi512EEESA_EEES9_SC_SE_Li256ELb1ELb0ELb0ELb0EEENS1_36VarlenDynamicPersistentTileSchedulerILi64ELi64ELi256ELi32ELb0ELb0ELb1ELb0ELb1ELb1EEEEEEEEEvNT_6ParamsE:
	.zero		3712


//--------------------- .nv.constant0._ZN7cutlass13device_kernelIN5flash11enable_sm90INS1_16FlashAttnFwdSm90INS1_25CollectiveMainloopFwdSm90ILi2EN4cute5tupleIJNS5_1CILi1EEES8_S8_EEENS6_IJNS7_ILi64EEESA_SA_EEELi512ENS_10bfloat16_tEfNS_4arch4Sm90ELb0ELb1ELb0ELb0ELb0ELb0ELb0ELb0ELb0ELb0ELb0ELb0EEENS1_21CollectiveEpilogueFwdINS6_IJSA_NS7_ILi512EEESA_EEES9_SC_SE_Li256ELb0ELb0ELb0ELb0EEENS1_30DynamicPersistentTileSchedulerILi256ELi32ELb0ELb0ELb1EEEEEEEEEvNT_6ParamsE --------------------------
	.section	.nv.constant0._ZN7cutlass13device_kernelIN5flash11enable_sm90INS1_16FlashAttnFwdSm90INS1_25CollectiveMainloopFwdSm90ILi2EN4cute5tupleIJNS5_1CILi1EEES8_S8_EEENS6_IJNS7_ILi64EEESA_SA_EEELi512ENS_10bfloat16_tEfNS_4arch4Sm90ELb0ELb1ELb0ELb0ELb0ELb0ELb0ELb0ELb0ELb0ELb0ELb0EEENS1_21CollectiveEpilogueFwdINS6_IJSA_NS7_ILi512EEESA_EEES9_SC_SE_Li256ELb0ELb0ELb0ELb0EEENS1_30DynamicPersistentTileSchedulerILi256ELi32ELb0ELb0ELb1EEEEEEEEEvNT_6ParamsE,"a",@progbits
	.sectionflags	@""
	.align	4
.nv.constant0._ZN7cutlass13device_kernelIN5flash11enable_sm90INS1_16FlashAttnFwdSm90INS1_25CollectiveMainloopFwdSm90ILi2EN4cute5tupleIJNS5_1CILi1EEES8_S8_EEENS6_IJNS7_ILi64EEESA_SA_EEELi512ENS_10bfloat16_tEfNS_4arch4Sm90ELb0ELb1ELb0ELb0ELb0ELb0ELb0ELb0ELb0ELb0ELb0ELb0EEENS1_21CollectiveEpilogueFwdINS6_IJSA_NS7_ILi512EEESA_EEES9_SC_SE_Li256ELb0ELb0ELb0ELb0EEENS1_30DynamicPersistentTileSchedulerILi256ELi32ELb0ELb0ELb1EEEEEEEEEvNT_6ParamsE:
	.zero		3840


//--------------------- .nv.constant0._ZN7cutlass13device_kernelIN5flash11enable_sm90INS1_16FlashAttnFwdSm90INS1_25CollectiveMainloopFwdSm90ILi2EN4cute5tupleIJNS5_1CILi1EEES8_S8_EEENS6_IJNS7_ILi64EEESA_SA_EEELi512ENS_10bfloat16_tEfNS_4arch4Sm90ELb0ELb1ELb0ELb0ELb0ELb0ELb1ELb0ELb0ELb0ELb0ELb0EEENS1_21CollectiveEpilogueFwdINS6_IJSA_NS7_ILi512EEESA_EEES9_SC_SE_Li256ELb0ELb0ELb0ELb0EEENS1_30DynamicPersistentTileSchedulerILi256ELi32ELb0ELb0ELb1EEEEEEEEEvNT_6ParamsE --------------------------
	.section	.nv.constant0._ZN7cutlass13device_kernelIN5flash11enable_sm90INS1_16FlashAttnFwdSm90INS1_25CollectiveMainloopFwdSm90ILi2EN4cute5tupleIJNS5_1CILi1EEES8_S8_EEENS6_IJNS7_ILi64EEESA_SA_EEELi512ENS_10bfloat16_tEfNS_4arch4Sm90ELb0ELb1ELb0ELb0ELb0ELb0ELb1ELb0ELb0ELb0ELb0ELb0EEENS1_21CollectiveEpilogueFwdINS6_IJSA_NS7_ILi512EEESA_EEES9_SC_SE_Li256ELb0ELb0ELb0ELb0EEENS1_30DynamicPersistentTileSchedulerILi256ELi32ELb0ELb0ELb1EEEEEEEEEvNT_6ParamsE,"a",@progbits
	.sectionflags	@""
	.align	4
.nv.constant0._ZN7cutlass13device_kernelIN5flash11enable_sm90INS1_16FlashAttnFwdSm90INS1_25CollectiveMainloopFwdSm90ILi2EN4cute5tupleIJNS5_1CILi1EEES8_S8_EEENS6_IJNS7_ILi64EEESA_SA_EEELi512ENS_10bfloat16_tEfNS_4arch4Sm90ELb0ELb1ELb0ELb0ELb0ELb0ELb1ELb0ELb0ELb0ELb0ELb0EEENS1_21CollectiveEpilogueFwdINS6_IJSA_NS7_ILi512EEESA_EEES9_SC_SE_Li256ELb0ELb0ELb0ELb0EEENS1_30DynamicPersistentTileSchedulerILi256ELi32ELb0ELb0ELb1EEEEEEEEEvNT_6ParamsE:
	.zero		4096


//--------------------- .nv.constant0._ZN7cutlass13device_kernelIN5flash11enable_sm90INS1_16FlashAttnFwdSm90INS1_25CollectiveMainloopFwdSm90ILi2EN4cute5tupleIJNS5_1CILi1EEES8_S8_EEENS6_IJNS7_ILi64EEESA_SA_EEELi512ENS_10bfloat16_tEfNS_4arch4Sm90ELb0ELb1ELb0ELb1ELb0ELb0ELb0ELb0ELb0ELb0ELb0ELb0EEENS1_21CollectiveEpilogueFwdINS6_IJSA_NS7_ILi512EEESA_EEES9_SC_SE_Li256ELb1ELb0ELb0ELb0EEENS1_36VarlenDynamicPersistentTileSchedulerILi64ELi64ELi256ELi32ELb0ELb0ELb1ELb1ELb0ELb1EEEEEEEEEvNT_6ParamsE --------------------------
	.section	.nv.constant0._ZN7cutlass13device_kernelIN5flash11enable_sm90INS1_16FlashAttnFwdSm90INS1_25CollectiveMainloopFwdSm90ILi2EN4cute5tupleIJNS5_1CILi1EEES8_S8_EEENS6_IJNS7_ILi64EEESA_SA_EEELi512ENS_10bfloat16_tEfNS_4arch4Sm90ELb0ELb1ELb0ELb1ELb0ELb0ELb0ELb0ELb0ELb0ELb0ELb0EEENS1_21CollectiveEpilogueFwdINS6_IJSA_NS7_ILi512EEESA_EEES9_SC_SE_Li256ELb1ELb0ELb0ELb0EEENS1_36VarlenDynamicPersistentTileSchedulerILi64ELi64ELi256ELi32ELb0ELb0ELb1ELb1ELb0ELb1EEEEEEEEEvNT_6ParamsE,"a",@progbits
	.sectionflags	@""
	.align	4
.nv.constant0._ZN7cutlass13device_kernelIN5flash11enable_sm90INS1_16FlashAttnFwdSm90INS1_25CollectiveMainloopFwdSm90ILi2EN4cute5tupleIJNS5_1CILi1EEES8_S8_EEENS6_IJNS7_ILi64EEESA_SA_EEELi512ENS_10bfloat16_tEfNS_4arch4Sm90ELb0ELb1ELb0ELb1ELb0ELb0ELb0ELb0ELb0ELb0ELb0ELb0EEENS1_21CollectiveEpilogueFwdINS6_IJSA_NS7_ILi512EEESA_EEES9_SC_SE_Li256ELb1ELb0ELb0ELb0EEENS1_36VarlenDynamicPersistentTileSchedulerILi64ELi64ELi256ELi32ELb0ELb0ELb1ELb1ELb0ELb1EEEEEEEEEvNT_6ParamsE:
	.zero		3456


//--------------------- .nv.constant0._ZN7cutlass13device_kernelIN5flash11enable_sm90INS1_16FlashAttnFwdSm90INS1_25CollectiveMainloopFwdSm90ILi2EN4cute5tupleIJNS5_1CILi1EEES8_S8_EEENS6_IJNS7_ILi64EEESA_SA_EEELi512ENS_10bfloat16_tEfNS_4arch4Sm90ELb0ELb1ELb0ELb1ELb0ELb1ELb0ELb0ELb0ELb0ELb0ELb0EEENS1_21CollectiveEpilogueFwdINS6_IJSA_NS7_ILi512EEESA_EEES9_SC_SE_Li256ELb1ELb0ELb0ELb0EEENS1_36VarlenDynamicPersistentTileSchedulerILi64ELi64ELi256ELi32ELb0ELb0ELb1ELb1ELb0ELb1EEEEEEEEEvNT_6ParamsE --------------------------
	.section	.nv.constant0._ZN7cutlass13device_kernelIN5flash11enable_sm90INS1_16FlashAttnFwdSm90INS1_25CollectiveMainloopFwdSm90ILi2EN4cute5tupleIJNS5_1CILi1EEES8_S8_EEENS6_IJNS7_ILi64EEESA_SA_EEELi512ENS_10bfloat16_tEfNS_4arch4Sm90ELb0ELb1ELb0ELb1ELb0ELb1ELb0ELb0ELb0ELb0ELb0ELb0EEENS1_21CollectiveEpilogueFwdINS6_IJSA_NS7_ILi512EEESA_EEES9_SC_SE_Li256ELb1ELb0ELb0ELb0EEENS1_36VarlenDynamicPersistentTileSchedulerILi64ELi64ELi256ELi32ELb0ELb0ELb1ELb1ELb0ELb1EEEEEEEEEvNT_6ParamsE,"a",@progbits
	.sectionflags	@""
	.align	4
.nv.constant0._ZN7cutlass13device_kernelIN5flash11enable_sm90INS1_16FlashAttnFwdSm90INS1_25CollectiveMainloopFwdSm90ILi2EN4cute5tupleIJNS5_1CILi1EEES8_S8_EEENS6_IJNS7_ILi64EEESA_SA_EEELi512ENS_10bfloat16_tEfNS_4arch4Sm90ELb0ELb1ELb0ELb1ELb0ELb1ELb0ELb0ELb0ELb0ELb0ELb0EEENS1_21CollectiveEpilogueFwdINS6_IJSA_NS7_ILi512EEESA_EEES9_SC_SE_Li256ELb1ELb0ELb0ELb0EEENS1_36VarlenDynamicPersistentTileSchedulerILi64ELi64ELi256ELi32ELb0ELb0ELb1ELb1ELb0ELb1EEEEEEEEEvNT_6ParamsE:
	.zero		3456


//--------------------- .nv.constant0._ZN7cutlass13device_kernelIN5flash11enable_sm90INS1_16FlashAttnFwdSm90INS1_25CollectiveMainloopFwdSm90ILi2EN4cute5tupleIJNS5_1CILi1EEES8_S8_EEENS6_IJNS7_ILi64EEESA_SA_EEELi512ENS_10bfloat16_tEfNS_4arch4Sm90ELb0ELb1ELb0ELb1ELb0ELb0ELb1ELb0ELb0ELb0ELb0ELb0EEENS1_21CollectiveEpilogueFwdINS6_IJSA_NS7_ILi512EEESA_EEES9_SC_SE_Li256ELb1ELb0ELb0ELb0EEENS1_36VarlenDynamicPersistentTileSchedulerILi64ELi64ELi256ELi32ELb0ELb0ELb1ELb1ELb0ELb1EEEEEEEEEvNT_6ParamsE --------------------------
	.section	.nv.constant0._ZN7cutlass13device_kernelIN5flash11enable_sm90INS1_16FlashAttnFwdSm90INS1_25CollectiveMainloopFwdSm90ILi2EN4cute5tupleIJNS5_1CILi1EEES8_S8_EEENS6_IJNS7_ILi64EEESA_SA_EEELi512ENS_10bfloat16_tEfNS_4arch4Sm90ELb0ELb1ELb0ELb1ELb0ELb0ELb1ELb0ELb0ELb0ELb0ELb0EEENS1_21CollectiveEpilogueFwdINS6_IJSA_NS7_ILi512EEESA_EEES9_SC_SE_Li256ELb1ELb0ELb0ELb0EEENS1_36VarlenDynamicPersistentTileSchedulerILi64ELi64ELi256ELi32ELb0ELb0ELb1ELb1ELb0ELb1EEEEEEEEEvNT_6ParamsE,"a",@progbits
	.sectionflags	@""
	.align	4
.nv.constant0._ZN7cutlass13device_kernelIN5flash11enable_sm90INS1_16FlashAttnFwdSm90INS1_25CollectiveMainloopFwdSm90ILi2EN4cute5tupleIJNS5_1CILi1EEES8_S8_EEENS6_IJNS7_ILi64EEESA_SA_EEELi512ENS_10bfloat16_tEfNS_4arch4Sm90ELb0ELb1ELb0ELb1ELb0ELb0ELb1ELb0ELb0ELb0ELb0ELb0EEENS1_21CollectiveEpilogueFwdINS6_IJSA_NS7_ILi512EEESA_EEES9_SC_SE_Li256ELb1ELb0ELb0ELb0EEENS1_36VarlenDynamicPersistentTileSchedulerILi64ELi64ELi256ELi32ELb0ELb0ELb1ELb1ELb0ELb1EEEEEEEEEvNT_6ParamsE:
	.zero		3712


//--------------------- .nv.constant0._ZN7cutlass13device_kernelIN5flash11enable_sm90INS1_16FlashAttnFwdSm90INS1_25CollectiveMainloopFwdSm90ILi2EN4cute5tupleIJNS5_1CILi1EEES8_S8_EEENS6_IJNS7_ILi64EEESA_SA_EEELi512ENS_10bfloat16_tEfNS_4arch4Sm90ELb0ELb1ELb0ELb1ELb0ELb1ELb1ELb0ELb0ELb0ELb0ELb0EEENS1_21CollectiveEpilogueFwdINS6_IJSA_NS7_ILi512EEESA_EEES9_SC_SE_Li256ELb1ELb0ELb0ELb0EEENS1_36VarlenDynamicPersistentTileSchedulerILi64ELi64ELi256ELi32ELb0ELb0ELb1ELb1ELb0ELb1EEEEEEEEEvNT_6ParamsE --------------------------
	.section	.nv.constant0._ZN7cutlass13device_kernelIN5flash11enable_sm90INS1_16FlashAttnFwdSm90INS1_25CollectiveMainloopFwdSm90ILi2EN4cute5tupleIJNS5_1CILi1EEES8_S8_EEENS6_IJNS7_ILi64EEESA_SA_EEELi512ENS_10bfloat16_tEfNS_4arch4Sm90ELb0ELb1ELb0ELb1ELb0ELb1ELb1ELb0ELb0ELb0ELb0ELb0EEENS1_21CollectiveEpilogueFwdINS6_IJSA_NS7_ILi512EEESA_EEES9_SC_SE_Li256ELb1ELb0ELb0ELb0EEENS1_36VarlenDynamicPersistentTileSchedulerILi64ELi64ELi256ELi32ELb0ELb0ELb1ELb1ELb0ELb1EEEEEEEEEvNT_6ParamsE,"a",@progbits
	.sectionflags	@""
	.align	4
.nv.constant0._ZN7cutlass13device_kernelIN5flash11enable_sm90INS1_16FlashAttnFwdSm90INS1_25CollectiveMainloopFwdSm90ILi2EN4cute5tupleIJNS5_1CILi1EEES8_S8_EEENS6_IJNS7_ILi64EEESA_SA_EEELi512ENS_10bfloat16_tEfNS_4arch4Sm90ELb0ELb1ELb0ELb1ELb0ELb1ELb1ELb0ELb0ELb0ELb0ELb0EEENS1_21CollectiveEpilogueFwdINS6_IJSA_NS7_ILi512EEESA_EEES9_SC_SE_Li256ELb1ELb0ELb0ELb0EEENS1_36VarlenDynamicPersistentTileSchedulerILi64ELi64ELi256ELi32ELb0ELb0ELb1ELb1ELb0ELb1EEEEEEEEEvNT_6ParamsE:
	.zero		3712


//--------------------- .nv.constant0._ZN7cutlass13device_kernelIN5flash11enable_sm90INS1_16FlashAttnFwdSm90INS1_25CollectiveMainloopFwdSm90ILi2EN4cute5tupleIJNS5_1CILi1EEES8_S8_EEENS6_IJNS7_ILi64EEESA_SA_EEELi512ENS_10bfloat16_tEfNS_4arch4Sm90ELb1ELb0ELb0ELb0ELb0ELb0ELb0ELb0ELb0ELb0ELb0ELb0EEENS1_21CollectiveEpilogueFwdINS6_IJSA_NS7_ILi512EEESA_EEES9_SC_SE_Li256ELb0ELb0ELb0ELb0EEENS1_30DynamicPersistentTileSchedulerILi256ELi32ELb0ELb0ELb1EEEEEEEEEvNT_6ParamsE --------------------------
	.section	.nv.constant0._ZN7cutlass13device_kernelIN5flash11enable_sm90INS1_16FlashAttnFwdSm90INS1_25CollectiveMainloopFwdSm90ILi2EN4cute5tupleIJNS5_1CILi1EEES8_S8_EEENS6_IJNS7_ILi64EEESA_SA_EEELi512ENS_10bfloat16_tEfNS_4arch4Sm90ELb1ELb0ELb0ELb0ELb0ELb0ELb0ELb0ELb0ELb0ELb0ELb0EEENS1_21CollectiveEpilogueFwdINS6_IJSA_NS7_ILi512EEESA_EEES9_SC_SE_Li256ELb0ELb0ELb0ELb0EEENS1_30DynamicPersistentTileSchedulerILi256ELi32ELb0ELb0ELb1EEEEEEEEEvNT_6ParamsE,"a",@progbits
	.sectionflags	@""
	.align	4
.nv.constant0._ZN7cutlass13device_kernelIN5flash11enable_sm90INS1_16FlashAttnFwdSm90INS1_25CollectiveMainloopFwdSm90ILi2EN4cute5tupleIJNS5_1CILi1EEES8_S8_EEENS6_IJNS7_ILi64EEESA_SA_EEELi512ENS_10bfloat16_tEfNS_4arch4Sm90ELb1ELb0ELb0ELb0ELb0ELb0ELb0ELb0ELb0ELb0ELb0ELb0EEENS1_21CollectiveEpilogueFwdINS6_IJSA_NS7_ILi512EEESA_EEES9_SC_SE_Li256ELb0ELb0ELb0ELb0EEENS1_30DynamicPersistentTileSchedulerILi256ELi32ELb0ELb0ELb1EEEEEEEEEvNT_6ParamsE:
	.zero		3840


//--------------------- .nv.constant0._ZN7cutlass13device_kernelIN5flash11enable_sm90INS1_16FlashAttnFwdSm90INS1_25CollectiveMainloopFwdSm90ILi2EN4cute5tupleIJNS5_1CILi1EEES8_S8_EEENS6_IJNS7_ILi64EEESA_SA_EEELi512ENS_10bfloat16_tEfNS_4arch4Sm90ELb1ELb0ELb0ELb0ELb0ELb0ELb1ELb0ELb0ELb0ELb0ELb0EEENS1_21CollectiveEpilogueFwdINS6_IJSA_NS7_ILi512EEESA_EEES9_SC_SE_Li256ELb0ELb0ELb0ELb0EEENS1_30DynamicPersistentTileSchedulerILi256ELi32ELb0ELb0ELb1EEEEEEEEEvNT_6ParamsE --------------------------
	.section	.nv.constant0._ZN7cutlass13device_kernelIN5flash11enable_sm90INS1_16FlashAttnFwdSm90INS1_25CollectiveMainloopFwdSm90ILi2EN4cute5tupleIJNS5_1CILi1EEES8_S8_EEENS6_IJNS7_ILi64EEESA_SA_EEELi512ENS_10bfloat16_tEfNS_4arch4Sm90ELb1ELb0ELb0ELb0ELb0ELb0ELb1ELb0ELb0ELb0ELb0ELb0EEENS1_21CollectiveEpilogueFwdINS6_IJSA_NS7_ILi512EEESA_EEES9_SC_SE_Li256ELb0ELb0ELb0ELb0EEENS1_30DynamicPersistentTileSchedulerILi256ELi32ELb0ELb0ELb1EEEEEEEEEvNT_6ParamsE,"a",@progbits
	.sectionflags	@""
	.align	4
.nv.constant0._ZN7cutlass13device_kernelIN5flash11enable_sm90INS1_16FlashAttnFwdSm90INS1_25CollectiveMainloopFwdSm90ILi2EN4cute5tupleIJNS5_1CILi1EEES8_S8_EEENS6_IJNS7_ILi64EEESA_SA_EEELi512ENS_10bfloat16_tEfNS_4arch4Sm90ELb1ELb0ELb0ELb0ELb0ELb0ELb1ELb0ELb0ELb0ELb0ELb0EEENS1_21CollectiveEpilogueFwdINS6_IJSA_NS7_ILi512EEESA_EEES9_SC_SE_Li256ELb0ELb0ELb0ELb0EEENS1_30DynamicPersistentTileSchedulerILi256ELi32ELb0ELb0ELb1EEEEEEEEEvNT_6ParamsE:
	.zero		4096


//--------------------- .nv.constant0._ZN7cutlass13device_kernelIN5flash11enable_sm90INS1_16FlashAttnFwdSm90INS1_25CollectiveMainloopFwdSm90ILi2EN4cute5tupleIJNS5_1CILi1EEES8_S8_EEENS6_IJNS7_ILi64EEESA_SA_EEELi512ENS_10bfloat16_tEfNS_4arch4Sm90ELb1ELb0ELb0ELb1ELb0ELb0ELb0ELb0ELb0ELb0ELb0ELb0EEENS1_21CollectiveEpilogueFwdINS6_IJSA_NS7_ILi512EEESA_EEES9_SC_SE_Li256ELb1ELb0ELb0ELb0EEENS1_36VarlenDynamicPersistentTileSchedulerILi64ELi64ELi256ELi32ELb0ELb0ELb1ELb1ELb1ELb1EEEEEEEEEvNT_6ParamsE --------------------------
	.section	.nv.constant0._ZN7cutlass13device_kernelIN5flash11enable_sm90INS1_16FlashAttnFwdSm90INS1_25CollectiveMainloopFwdSm90ILi2EN4cute5tupleIJNS5_1CILi1EEES8_S8_EEENS6_IJNS7_ILi64EEESA_SA_EEELi512ENS_10bfloat16_tEfNS_4arch4Sm90ELb1ELb0ELb0ELb1ELb0ELb0ELb0ELb0ELb0ELb0ELb0ELb0EEENS1_21CollectiveEpilogueFwdINS6_IJSA_NS7_ILi512EEESA_EEES9_SC_SE_Li256ELb1ELb0ELb0ELb0EEENS1_36VarlenDynamicPersistentTileSchedulerILi64ELi64ELi256ELi32ELb0ELb0ELb1ELb1ELb1ELb1EEEEEEEEEvNT_6ParamsE,"a",@progbits
	.sectionflags	@""
	.align	4
.nv.constant0._ZN7cutlass13device_kernelIN5flash11enable_sm90INS1_16FlashAttnFwdSm90INS1_25CollectiveMainloopFwdSm90ILi2EN4cute5tupleIJNS5_1CILi1EEES8_S8_EEENS6_IJNS7_ILi64EEESA_SA_EEELi512ENS_10bfloat16_tEfNS_4arch4Sm90ELb1ELb0ELb0ELb1ELb0ELb0ELb0ELb0ELb0ELb0ELb0ELb0EEENS1_21CollectiveEpilogueFwdINS6_IJSA_NS7_ILi512EEESA_EEES9_SC_SE_Li256ELb1ELb0ELb0ELb0EEENS1_36VarlenDynamicPersistentTileSchedulerILi64ELi64ELi256ELi32ELb0ELb0ELb1ELb1ELb1ELb1EEEEEEEEEvNT_6ParamsE:
	.zero		3456


//--------------------- .nv.constant0._ZN7cutlass13device_kernelIN5flash11enable_sm90INS1_16FlashAttnFwdSm90INS1_25CollectiveMainloopFwdSm90ILi2EN4cute5tupleIJNS5_1CILi1EEES8_S8_EEENS6_IJNS7_ILi64EEESA_SA_EEELi512ENS_10bfloat16_tEfNS_4arch4Sm90ELb1ELb0ELb0ELb1ELb0ELb1ELb0ELb0ELb0ELb0ELb0ELb0EEENS1_21CollectiveEpilogueFwdINS6_IJSA_NS7_ILi512EEESA_EEES9_SC_SE_Li256ELb1ELb0ELb0ELb0EEENS1_36VarlenDynamicPersistentTileSchedulerILi64ELi64ELi256ELi32ELb0ELb0ELb1ELb1ELb1ELb1EEEEEEEEEvNT_6ParamsE --------------------------
	.section	.nv.constant0._ZN7cutlass13device_kernelIN5flash11enable_sm90INS1_16FlashAttnFwdSm90INS1_25CollectiveMainloopFwdSm90ILi2EN4cute5tupleIJNS5_1CILi1EEES8_S8_EEENS6_IJNS7_ILi64EEESA_SA_EEELi512ENS_10bfloat16_tEfNS_4arch4Sm90ELb1ELb0ELb0ELb1ELb0ELb1ELb0ELb0ELb0ELb0ELb0ELb0EEENS1_21CollectiveEpilogueFwdINS6_IJSA_NS7_ILi512EEESA_EEES9_SC_SE_Li256ELb1ELb0ELb0ELb0EEENS1_36VarlenDynamicPersistentTileSchedulerILi64ELi64ELi256ELi32ELb0ELb0ELb1ELb1ELb1ELb1EEEEEEEEEvNT_6ParamsE,"a",@progbits
	.sectionflags	@""
	.align	4
.nv.constant0._ZN7cutlass13device_kernelIN5flash11enable_sm90INS1_16FlashAttnFwdSm90INS1_25CollectiveMainloopFwdSm90ILi2EN4cute5tupleIJNS5_1CILi1EEES8_S8_EEENS6_IJNS7_ILi64EEESA_SA_EEELi512ENS_10bfloat16_tEfNS_4arch4Sm90ELb1ELb0ELb0ELb1ELb0ELb1ELb0ELb0ELb0ELb0ELb0ELb0EEENS1_21CollectiveEpilogueFwdINS6_IJSA_NS7_ILi512EEESA_EEES9_SC_SE_Li256ELb1ELb0ELb0ELb0EEENS1_36VarlenDynamicPersistentTileSchedulerILi64ELi64ELi256ELi32ELb0ELb0ELb1ELb1ELb1ELb1EEEEEEEEEvNT_6ParamsE:
	.zero		3456


//--------------------- .nv.constant0._ZN7cutlass13device_kernelIN5flash11enable_sm90INS1_16FlashAttnFwdSm90INS1_25CollectiveMainloopFwdSm90ILi2EN4cute5tupleIJNS5_1CILi1EEES8_S8_EEENS6_IJNS7_ILi64EEESA_SA_EEELi512ENS_10bfloat16_tEfNS_4arch4Sm90ELb1ELb0ELb0ELb1ELb0ELb0ELb1ELb0ELb0ELb0ELb0ELb0EEENS1_21CollectiveEpilogueFwdINS6_IJSA_NS7_ILi512EEESA_EEES9_SC_SE_Li256ELb1ELb0ELb0ELb0EEENS1_36VarlenDynamicPersistentTileSchedulerILi64ELi64ELi256ELi32ELb0ELb0ELb1ELb1ELb1ELb1EEEEEEEEEvNT_6ParamsE --------------------------
	.section	.nv.constant0._ZN7cutlass13device_kernelIN5flash11enable_sm90INS1_16FlashAttnFwdSm90INS1_25CollectiveMainloopFwdSm90ILi2EN4cute5tupleIJNS5_1CILi1EEES8_S8_EEENS6_IJNS7_ILi64EEESA_SA_EEELi512ENS_10bfloat16_tEfNS_4arch4Sm90ELb1ELb0ELb0ELb1ELb0ELb0ELb1ELb0ELb0ELb0ELb0ELb0EEENS1_21CollectiveEpilogueFwdINS6_IJSA_NS7_ILi512EEESA_EEES9_SC_SE_Li256ELb1ELb0ELb0ELb0EEENS1_36VarlenDynamicPersistentTileSchedulerILi64ELi64ELi256ELi32ELb0ELb0ELb1ELb1ELb1ELb1EEEEEEEEEvNT_6ParamsE,"a",@progbits
	.sectionflags	@""
	.align	4
.nv.constant0._ZN7cutlass13device_kernelIN5flash11enable_sm90INS1_16FlashAttnFwdSm90INS1_25CollectiveMainloopFwdSm90ILi2EN4cute5tupleIJNS5_1CILi1EEES8_S8_EEENS6_IJNS7_ILi64EEESA_SA_EEELi512ENS_10bfloat16_tEfNS_4arch4Sm90ELb1ELb0ELb0ELb1ELb0ELb0ELb1ELb0ELb0ELb0ELb0ELb0EEENS1_21CollectiveEpilogueFwdINS6_IJSA_NS7_ILi512EEESA_EEES9_SC_SE_Li256ELb1ELb0ELb0ELb0EEENS1_36VarlenDynamicPersistentTileSchedulerILi64ELi64ELi256ELi32ELb0ELb0ELb1ELb1ELb1ELb1EEEEEEEEEvNT_6ParamsE:
	.zero		3712


//--------------------- .nv.constant0._ZN7cutlass13device_kernelIN5flash11enable_sm90INS1_16FlashAttnFwdSm90INS1_25CollectiveMainloopFwdSm90ILi2EN4cute5tupleIJNS5_1CILi1EEES8_S8_EEENS6_IJNS7_ILi64EEESA_SA_EEELi512ENS_10bfloat16_tEfNS_4arch4Sm90ELb1ELb0ELb0ELb1ELb0ELb1ELb1ELb0ELb0ELb0ELb0ELb0EEENS1_21CollectiveEpilogueFwdINS6_IJSA_NS7_ILi512EEESA_EEES9_SC_SE_Li256ELb1ELb0ELb0ELb0EEENS1_36VarlenDynamicPersistentTileSchedulerILi64ELi64ELi256ELi32ELb0ELb0ELb1ELb1ELb1ELb1EEEEEEEEEvNT_6ParamsE --------------------------
	.section	.nv.constant0._ZN7cutlass13device_kernelIN5flash11enable_sm90INS1_16FlashAttnFwdSm90INS1_25CollectiveMainloopFwdSm90ILi2EN4cute5tupleIJNS5_1CILi1EEES8_S8_EEENS6_IJNS7_ILi64EEESA_SA_EEELi512ENS_10bfloat16_tEfNS_4arch4Sm90ELb1ELb0ELb0ELb1ELb0ELb1ELb1ELb0ELb0ELb0ELb0ELb0EEENS1_21CollectiveEpilogueFwdINS6_IJSA_NS7_ILi512EEESA_EEES9_SC_SE_Li256ELb1ELb0ELb0ELb0EEENS1_36VarlenDynamicPersistentTileSchedulerILi64ELi64ELi256ELi32ELb0ELb0ELb1ELb1ELb1ELb1EEEEEEEEEvNT_6ParamsE,"a",@progbits
	.sectionflags	@""
	.align	4
.nv.constant0._ZN7cutlass13device_kernelIN5flash11enable_sm90INS1_16FlashAttnFwdSm90INS1_25CollectiveMainloopFwdSm90ILi2EN4cute5tupleIJNS5_1CILi1EEES8_S8_EEENS6_IJNS7_ILi64EEESA_SA_EEELi512ENS_10bfloat16_tEfNS_4arch4Sm90ELb1ELb0ELb0ELb1ELb0ELb1ELb1ELb0ELb0ELb0ELb0ELb0EEENS1_21CollectiveEpilogueFwdINS6_IJSA_NS7_ILi512EEESA_EEES9_SC_SE_Li256ELb1ELb0ELb0ELb0EEENS1_36VarlenDynamicPersistentTileSchedulerILi64ELi64ELi256ELi32ELb0ELb0ELb1ELb1ELb1ELb1EEEEEEEEEvNT_6ParamsE:
	.zero		3712


//--------------------- SYMBOLS --------------------------

	.type		.nv.reservedSmem.offset0,@object
	.size		.nv.reservedSmem.offset0,0x4
